//
// Generated by NVIDIA NVVM Compiler
//
// Compiler Build ID: CL-36424714
// Cuda compilation tools, release 13.0, V13.0.88
// Based on NVVM 20.0.0
//

.version 9.0
.target sm_100
.address_size 64

	// .globl	_Z9MxMKernelPKiS0_Pii

.visible .entry _Z9MxMKernelPKiS0_Pii(
	.param .u64 .ptr .align 1 _Z9MxMKernelPKiS0_Pii_param_0,
	.param .u64 .ptr .align 1 _Z9MxMKernelPKiS0_Pii_param_1,
	.param .u64 .ptr .align 1 _Z9MxMKernelPKiS0_Pii_param_2,
	.param .u32 _Z9MxMKernelPKiS0_Pii_param_3
)
{
	.reg .pred 	%p<12>;
	.reg .b32 	%r<101>;
	.reg .b64 	%rd<51>;

	ld.param.u64 	%rd11, [_Z9MxMKernelPKiS0_Pii_param_0];
	ld.param.u64 	%rd12, [_Z9MxMKernelPKiS0_Pii_param_1];
	ld.param.u64 	%rd10, [_Z9MxMKernelPKiS0_Pii_param_2];
	ld.param.u32 	%r30, [_Z9MxMKernelPKiS0_Pii_param_3];
	cvta.to.global.u64 	%rd1, %rd12;
	cvta.to.global.u64 	%rd2, %rd11;
	mov.u32 	%r31, %tid.x;
	mov.u32 	%r32, %ctaid.x;
	mov.u32 	%r33, %ntid.x;
	mad.lo.s32 	%r1, %r32, %r33, %r31;
	mul.lo.s32 	%r34, %r30, %r30;
	setp.ge.s32 	%p1, %r1, %r34;
	@%p1 bra 	$L__BB0_15;
	setp.lt.s32 	%p2, %r1, %r30;
	mov.b32 	%r89, 0;
	mov.u32 	%r90, %r1;
	@%p2 bra 	$L__BB0_3;
	div.s32 	%r89, %r1, %r30;
	mul.lo.s32 	%r36, %r89, %r30;
	sub.s32 	%r90, %r1, %r36;
$L__BB0_3:
	setp.lt.s32 	%p3, %r30, 1;
	@%p3 bra 	$L__BB0_15;
	mul.lo.s32 	%r6, %r89, %r30;
	cvta.to.global.u64 	%rd13, %rd10;
	mul.wide.s32 	%rd14, %r1, 4;
	add.s64 	%rd3, %rd13, %rd14;
	ld.global.u32 	%r95, [%rd3];
	and.b32  	%r8, %r30, 7;
	setp.lt.u32 	%p4, %r30, 8;
	mov.b32 	%r98, 0;
	@%p4 bra 	$L__BB0_7;
	and.b32  	%r38, %r30, 2147483640;
	neg.s32 	%r93, %r38;
	mul.wide.u32 	%rd15, %r30, 8;
	add.s64 	%rd4, %rd1, %rd15;
	mul.wide.u32 	%rd16, %r30, 12;
	add.s64 	%rd5, %rd1, %rd16;
	mul.wide.u32 	%rd17, %r30, 16;
	add.s64 	%rd6, %rd1, %rd17;
	mul.wide.u32 	%rd18, %r30, 20;
	add.s64 	%rd7, %rd1, %rd18;
	mul.wide.u32 	%rd19, %r30, 24;
	add.s64 	%rd8, %rd1, %rd19;
	mul.wide.u32 	%rd20, %r30, 28;
	add.s64 	%rd9, %rd1, %rd20;
	mov.u32 	%r91, %r6;
	mov.u32 	%r92, %r90;
$L__BB0_6:
	.pragma "nounroll";
	and.b32  	%r98, %r30, 2147483640;
	mul.wide.s32 	%rd21, %r92, 4;
	mul.wide.u32 	%rd22, %r30, 4;
	add.s64 	%rd23, %rd1, %rd21;
	add.s64 	%rd24, %rd23, %rd22;
	add.s64 	%rd25, %rd4, %rd21;
	add.s64 	%rd26, %rd5, %rd21;
	add.s64 	%rd27, %rd6, %rd21;
	add.s64 	%rd28, %rd7, %rd21;
	add.s64 	%rd29, %rd8, %rd21;
	add.s64 	%rd30, %rd9, %rd21;
	mul.wide.s32 	%rd31, %r91, 4;
	add.s64 	%rd32, %rd2, %rd31;
	ld.global.u32 	%r39, [%rd32];
	ld.global.u32 	%r40, [%rd23];
	mad.lo.s32 	%r41, %r40, %r39, %r95;
	st.global.u32 	[%rd3], %r41;
	ld.global.u32 	%r42, [%rd32+4];
	ld.global.u32 	%r43, [%rd24];
	mad.lo.s32 	%r44, %r43, %r42, %r41;
	st.global.u32 	[%rd3], %r44;
	ld.global.u32 	%r45, [%rd32+8];
	ld.global.u32 	%r46, [%rd25];
	mad.lo.s32 	%r47, %r46, %r45, %r44;
	st.global.u32 	[%rd3], %r47;
	ld.global.u32 	%r48, [%rd32+12];
	ld.global.u32 	%r49, [%rd26];
	mad.lo.s32 	%r50, %r49, %r48, %r47;
	st.global.u32 	[%rd3], %r50;
	ld.global.u32 	%r51, [%rd32+16];
	ld.global.u32 	%r52, [%rd27];
	mad.lo.s32 	%r53, %r52, %r51, %r50;
	st.global.u32 	[%rd3], %r53;
	ld.global.u32 	%r54, [%rd32+20];
	ld.global.u32 	%r55, [%rd28];
	mad.lo.s32 	%r56, %r55, %r54, %r53;
	st.global.u32 	[%rd3], %r56;
	ld.global.u32 	%r57, [%rd32+24];
	ld.global.u32 	%r58, [%rd29];
	mad.lo.s32 	%r59, %r58, %r57, %r56;
	st.global.u32 	[%rd3], %r59;
	ld.global.u32 	%r60, [%rd32+28];
	ld.global.u32 	%r61, [%rd30];
	mad.lo.s32 	%r95, %r61, %r60, %r59;
	st.global.u32 	[%rd3], %r95;
	add.s32 	%r93, %r93, 8;
	shl.b32 	%r62, %r30, 3;
	add.s32 	%r92, %r92, %r62;
	add.s32 	%r91, %r91, 8;
	setp.ne.s32 	%p5, %r93, 0;
	@%p5 bra 	$L__BB0_6;
$L__BB0_7:
	setp.eq.s32 	%p6, %r8, 0;
	@%p6 bra 	$L__BB0_15;
	and.b32  	%r21, %r30, 3;
	setp.lt.u32 	%p7, %r8, 4;
	@%p7 bra 	$L__BB0_10;
	add.s32 	%r63, %r98, %r6;
	mul.wide.s32 	%rd33, %r63, 4;
	add.s64 	%rd34, %rd2, %rd33;
	ld.global.u32 	%r64, [%rd34];
	mad.lo.s32 	%r65, %r98, %r30, %r90;
	mul.wide.s32 	%rd35, %r65, 4;
	add.s64 	%rd36, %rd1, %rd35;
	ld.global.u32 	%r66, [%rd36];
	mad.lo.s32 	%r67, %r66, %r64, %r95;
	st.global.u32 	[%rd3], %r67;
	ld.global.u32 	%r68, [%rd34+4];
	mul.wide.u32 	%rd37, %r30, 4;
	add.s64 	%rd38, %rd36, %rd37;
	ld.global.u32 	%r69, [%rd38];
	mad.lo.s32 	%r70, %r69, %r68, %r67;
	st.global.u32 	[%rd3], %r70;
	ld.global.u32 	%r71, [%rd34+8];
	add.s64 	%rd39, %rd38, %rd37;
	ld.global.u32 	%r72, [%rd39];
	mad.lo.s32 	%r73, %r72, %r71, %r70;
	st.global.u32 	[%rd3], %r73;
	ld.global.u32 	%r74, [%rd34+12];
	add.s64 	%rd40, %rd39, %rd37;
	ld.global.u32 	%r75, [%rd40];
	mad.lo.s32 	%r95, %r75, %r74, %r73;
	st.global.u32 	[%rd3], %r95;
	add.s32 	%r98, %r98, 4;
$L__BB0_10:
	setp.eq.s32 	%p8, %r21, 0;
	@%p8 bra 	$L__BB0_15;
	setp.eq.s32 	%p9, %r21, 1;
	@%p9 bra 	$L__BB0_13;
	add.s32 	%r76, %r98, %r6;
	mul.wide.s32 	%rd41, %r76, 4;
	add.s64 	%rd42, %rd2, %rd41;
	ld.global.u32 	%r77, [%rd42];
	mad.lo.s32 	%r78, %r98, %r30, %r90;
	mul.wide.s32 	%rd43, %r78, 4;
	add.s64 	%rd44, %rd1, %rd43;
	ld.global.u32 	%r79, [%rd44];
	mad.lo.s32 	%r80, %r79, %r77, %r95;
	st.global.u32 	[%rd3], %r80;
	ld.global.u32 	%r81, [%rd42+4];
	mul.wide.u32 	%rd45, %r30, 4;
	add.s64 	%rd46, %rd44, %rd45;
	ld.global.u32 	%r82, [%rd46];
	mad.lo.s32 	%r95, %r82, %r81, %r80;
	st.global.u32 	[%rd3], %r95;
	add.s32 	%r98, %r98, 2;
$L__BB0_13:
	and.b32  	%r83, %r30, 1;
	setp.eq.b32 	%p10, %r83, 1;
	not.pred 	%p11, %p10;
	@%p11 bra 	$L__BB0_15;
	add.s32 	%r84, %r98, %r6;
	mul.wide.s32 	%rd47, %r84, 4;
	add.s64 	%rd48, %rd2, %rd47;
	ld.global.u32 	%r85, [%rd48];
	mad.lo.s32 	%r86, %r98, %r30, %r90;
	mul.wide.s32 	%rd49, %r86, 4;
	add.s64 	%rd50, %rd1, %rd49;
	ld.global.u32 	%r87, [%rd50];
	mad.lo.s32 	%r88, %r87, %r85, %r95;
	st.global.u32 	[%rd3], %r88;
$L__BB0_15:
	ret;

}
	// .globl	_Z10MxMKernelSPKiS0_Pii
.visible .entry _Z10MxMKernelSPKiS0_Pii(
	.param .u64 .ptr .align 1 _Z10MxMKernelSPKiS0_Pii_param_0,
	.param .u64 .ptr .align 1 _Z10MxMKernelSPKiS0_Pii_param_1,
	.param .u64 .ptr .align 1 _Z10MxMKernelSPKiS0_Pii_param_2,
	.param .u32 _Z10MxMKernelSPKiS0_Pii_param_3
)
{


	ret;

}
	// .globl	_Z9MxVKernelPKiS0_Pii
.visible .entry _Z9MxVKernelPKiS0_Pii(
	.param .u64 .ptr .align 1 _Z9MxVKernelPKiS0_Pii_param_0,
	.param .u64 .ptr .align 1 _Z9MxVKernelPKiS0_Pii_param_1,
	.param .u64 .ptr .align 1 _Z9MxVKernelPKiS0_Pii_param_2,
	.param .u32 _Z9MxVKernelPKiS0_Pii_param_3
)
{
	.reg .pred 	%p<12>;
	.reg .b32 	%r<85>;
	.reg .b64 	%rd<47>;

	ld.param.u64 	%rd14, [_Z9MxVKernelPKiS0_Pii_param_0];
	ld.param.u64 	%rd15, [_Z9MxVKernelPKiS0_Pii_param_1];
	ld.param.u64 	%rd13, [_Z9MxVKernelPKiS0_Pii_param_2];
	ld.param.u32 	%r23, [_Z9MxVKernelPKiS0_Pii_param_3];
	cvta.to.global.u64 	%rd1, %rd15;
	cvta.to.global.u64 	%rd2, %rd14;
	mov.u32 	%r24, %tid.x;
	mov.u32 	%r25, %ctaid.x;
	mov.u32 	%r26, %ntid.x;
	mad.lo.s32 	%r1, %r25, %r26, %r24;
	setp.ge.s32 	%p1, %r1, %r23;
	setp.lt.s32 	%p2, %r23, 1;
	or.pred  	%p3, %p1, %p2;
	@%p3 bra 	$L__BB2_12;
	cvta.to.global.u64 	%rd16, %rd13;
	mul.wide.s32 	%rd17, %r1, 4;
	add.s64 	%rd3, %rd16, %rd17;
	ld.global.u32 	%r79, [%rd3];
	and.b32  	%r3, %r23, 7;
	setp.lt.u32 	%p4, %r23, 8;
	mov.b32 	%r82, 0;
	@%p4 bra 	$L__BB2_4;
	and.b32  	%r28, %r23, 2147483640;
	neg.s32 	%r77, %r28;
	mul.wide.u32 	%rd4, %r23, 28;
	mul.wide.u32 	%rd5, %r23, 24;
	mul.wide.u32 	%rd6, %r23, 20;
	mul.wide.u32 	%rd7, %r23, 16;
	mul.wide.u32 	%rd8, %r23, 12;
	mul.wide.u32 	%rd9, %r23, 8;
	add.s64 	%rd46, %rd1, 16;
	mov.u32 	%r76, %r1;
$L__BB2_3:
	.pragma "nounroll";
	and.b32  	%r82, %r23, 2147483640;
	mul.wide.s32 	%rd18, %r76, 4;
	add.s64 	%rd19, %rd2, %rd18;
	ld.global.u32 	%r29, [%rd19];
	ld.global.u32 	%r30, [%rd46+-16];
	mad.lo.s32 	%r31, %r30, %r29, %r79;
	st.global.u32 	[%rd3], %r31;
	mul.wide.u32 	%rd20, %r23, 4;
	add.s64 	%rd21, %rd19, %rd20;
	ld.global.u32 	%r32, [%rd21];
	ld.global.u32 	%r33, [%rd46+-12];
	mad.lo.s32 	%r34, %r33, %r32, %r31;
	st.global.u32 	[%rd3], %r34;
	add.s64 	%rd22, %rd19, %rd9;
	ld.global.u32 	%r35, [%rd22];
	ld.global.u32 	%r36, [%rd46+-8];
	mad.lo.s32 	%r37, %r36, %r35, %r34;
	st.global.u32 	[%rd3], %r37;
	add.s64 	%rd23, %rd19, %rd8;
	ld.global.u32 	%r38, [%rd23];
	ld.global.u32 	%r39, [%rd46+-4];
	mad.lo.s32 	%r40, %r39, %r38, %r37;
	st.global.u32 	[%rd3], %r40;
	add.s64 	%rd24, %rd19, %rd7;
	ld.global.u32 	%r41, [%rd24];
	ld.global.u32 	%r42, [%rd46];
	mad.lo.s32 	%r43, %r42, %r41, %r40;
	st.global.u32 	[%rd3], %r43;
	add.s64 	%rd25, %rd19, %rd6;
	ld.global.u32 	%r44, [%rd25];
	ld.global.u32 	%r45, [%rd46+4];
	mad.lo.s32 	%r46, %r45, %r44, %r43;
	st.global.u32 	[%rd3], %r46;
	add.s64 	%rd26, %rd19, %rd5;
	ld.global.u32 	%r47, [%rd26];
	ld.global.u32 	%r48, [%rd46+8];
	mad.lo.s32 	%r49, %r48, %r47, %r46;
	st.global.u32 	[%rd3], %r49;
	add.s64 	%rd27, %rd19, %rd4;
	ld.global.u32 	%r50, [%rd27];
	ld.global.u32 	%r51, [%rd46+12];
	mad.lo.s32 	%r79, %r51, %r50, %r49;
	st.global.u32 	[%rd3], %r79;
	add.s32 	%r77, %r77, 8;
	shl.b32 	%r52, %r23, 3;
	add.s32 	%r76, %r76, %r52;
	add.s64 	%rd46, %rd46, 32;
	setp.ne.s32 	%p5, %r77, 0;
	@%p5 bra 	$L__BB2_3;
$L__BB2_4:
	setp.eq.s32 	%p6, %r3, 0;
	@%p6 bra 	$L__BB2_12;
	and.b32  	%r14, %r23, 3;
	setp.lt.u32 	%p7, %r3, 4;
	@%p7 bra 	$L__BB2_7;
	mad.lo.s32 	%r53, %r82, %r23, %r1;
	mul.wide.s32 	%rd28, %r53, 4;
	add.s64 	%rd29, %rd2, %rd28;
	ld.global.u32 	%r54, [%rd29];
	mul.wide.u32 	%rd30, %r82, 4;
	add.s64 	%rd31, %rd1, %rd30;
	ld.global.u32 	%r55, [%rd31];
	mad.lo.s32 	%r56, %r55, %r54, %r79;
	st.global.u32 	[%rd3], %r56;
	mul.wide.u32 	%rd32, %r23, 4;
	add.s64 	%rd33, %rd29, %rd32;
	ld.global.u32 	%r57, [%rd33];
	ld.global.u32 	%r58, [%rd31+4];
	mad.lo.s32 	%r59, %r58, %r57, %r56;
	st.global.u32 	[%rd3], %r59;
	add.s64 	%rd34, %rd33, %rd32;
	ld.global.u32 	%r60, [%rd34];
	ld.global.u32 	%r61, [%rd31+8];
	mad.lo.s32 	%r62, %r61, %r60, %r59;
	st.global.u32 	[%rd3], %r62;
	add.s64 	%rd35, %rd34, %rd32;
	ld.global.u32 	%r63, [%rd35];
	ld.global.u32 	%r64, [%rd31+12];
	mad.lo.s32 	%r79, %r64, %r63, %r62;
	st.global.u32 	[%rd3], %r79;
	add.s32 	%r82, %r82, 4;
$L__BB2_7:
	setp.eq.s32 	%p8, %r14, 0;
	@%p8 bra 	$L__BB2_12;
	setp.eq.s32 	%p9, %r14, 1;
	@%p9 bra 	$L__BB2_10;
	mad.lo.s32 	%r65, %r82, %r23, %r1;
	mul.wide.s32 	%rd36, %r65, 4;
	add.s64 	%rd37, %rd2, %rd36;
	ld.global.u32 	%r66, [%rd37];
	mul.wide.u32 	%rd38, %r82, 4;
	add.s64 	%rd39, %rd1, %rd38;
	ld.global.u32 	%r67, [%rd39];
	mad.lo.s32 	%r68, %r67, %r66, %r79;
	st.global.u32 	[%rd3], %r68;
	mul.wide.u32 	%rd40, %r23, 4;
	add.s64 	%rd41, %rd37, %rd40;
	ld.global.u32 	%r69, [%rd41];
	ld.global.u32 	%r70, [%rd39+4];
	mad.lo.s32 	%r79, %r70, %r69, %r68;
	st.global.u32 	[%rd3], %r79;
	add.s32 	%r82, %r82, 2;
$L__BB2_10:
	and.b32  	%r71, %r23, 1;
	setp.eq.b32 	%p10, %r71, 1;
	not.pred 	%p11, %p10;
	@%p11 bra 	$L__BB2_12;
	mad.lo.s32 	%r72, %r82, %r23, %r1;
	mul.wide.s32 	%rd42, %r72, 4;
	add.s64 	%rd43, %rd2, %rd42;
	ld.global.u32 	%r73, [%rd43];
	mul.wide.u32 	%rd44, %r82, 4;
	add.s64 	%rd45, %rd1, %rd44;
	ld.global.u32 	%r74, [%rd45];
	mad.lo.s32 	%r75, %r74, %r73, %r79;
	st.global.u32 	[%rd3], %r75;
$L__BB2_12:
	ret;

}
	// .globl	_Z12MxVKernelnonPKiS0_Pii
.visible .entry _Z12MxVKernelnonPKiS0_Pii(
	.param .u64 .ptr .align 1 _Z12MxVKernelnonPKiS0_Pii_param_0,
	.param .u64 .ptr .align 1 _Z12MxVKernelnonPKiS0_Pii_param_1,
	.param .u64 .ptr .align 1 _Z12MxVKernelnonPKiS0_Pii_param_2,
	.param .u32 _Z12MxVKernelnonPKiS0_Pii_param_3
)
{
	.reg .pred 	%p<12>;
	.reg .b32 	%r<135>;
	.reg .b64 	%rd<31>;

	ld.param.u64 	%rd12, [_Z12MxVKernelnonPKiS0_Pii_param_0];
	ld.param.u64 	%rd13, [_Z12MxVKernelnonPKiS0_Pii_param_1];
	ld.param.u64 	%rd11, [_Z12MxVKernelnonPKiS0_Pii_param_2];
	ld.param.u32 	%r33, [_Z12MxVKernelnonPKiS0_Pii_param_3];
	cvta.to.global.u64 	%rd1, %rd13;
	cvta.to.global.u64 	%rd2, %rd12;
	mov.u32 	%r34, %tid.x;
	mov.u32 	%r35, %ctaid.x;
	mov.u32 	%r36, %ntid.x;
	mad.lo.s32 	%r1, %r35, %r36, %r34;
	setp.ge.s32 	%p1, %r1, %r33;
	setp.lt.s32 	%p2, %r33, 1;
	or.pred  	%p3, %p1, %p2;
	@%p3 bra 	$L__BB3_13;
	cvta.to.global.u64 	%rd14, %rd11;
	mul.lo.s32 	%r2, %r33, %r1;
	mul.wide.s32 	%rd15, %r1, 4;
	add.s64 	%rd3, %rd14, %rd15;
	ld.global.u32 	%r126, [%rd3];
	and.b32  	%r4, %r33, 15;
	setp.lt.u32 	%p4, %r33, 16;
	mov.b32 	%r129, 0;
	@%p4 bra 	$L__BB3_4;
	and.b32  	%r129, %r33, 2147483632;
	neg.s32 	%r124, %r129;
	add.s64 	%rd4, %rd2, 32;
	add.s64 	%rd29, %rd1, 32;
	mov.u32 	%r123, %r2;
$L__BB3_3:
	.pragma "nounroll";
	mul.wide.s32 	%rd16, %r123, 4;
	add.s64 	%rd17, %rd4, %rd16;
	ld.global.u32 	%r38, [%rd17+-32];
	ld.global.u32 	%r39, [%rd29+-32];
	mad.lo.s32 	%r40, %r39, %r38, %r126;
	st.global.u32 	[%rd3], %r40;
	ld.global.u32 	%r41, [%rd17+-28];
	ld.global.u32 	%r42, [%rd29+-28];
	mad.lo.s32 	%r43, %r42, %r41, %r40;
	st.global.u32 	[%rd3], %r43;
	ld.global.u32 	%r44, [%rd17+-24];
	ld.global.u32 	%r45, [%rd29+-24];
	mad.lo.s32 	%r46, %r45, %r44, %r43;
	st.global.u32 	[%rd3], %r46;
	ld.global.u32 	%r47, [%rd17+-20];
	ld.global.u32 	%r48, [%rd29+-20];
	mad.lo.s32 	%r49, %r48, %r47, %r46;
	st.global.u32 	[%rd3], %r49;
	ld.global.u32 	%r50, [%rd17+-16];
	ld.global.u32 	%r51, [%rd29+-16];
	mad.lo.s32 	%r52, %r51, %r50, %r49;
	st.global.u32 	[%rd3], %r52;
	ld.global.u32 	%r53, [%rd17+-12];
	ld.global.u32 	%r54, [%rd29+-12];
	mad.lo.s32 	%r55, %r54, %r53, %r52;
	st.global.u32 	[%rd3], %r55;
	ld.global.u32 	%r56, [%rd17+-8];
	ld.global.u32 	%r57, [%rd29+-8];
	mad.lo.s32 	%r58, %r57, %r56, %r55;
	st.global.u32 	[%rd3], %r58;
	ld.global.u32 	%r59, [%rd17+-4];
	ld.global.u32 	%r60, [%rd29+-4];
	mad.lo.s32 	%r61, %r60, %r59, %r58;
	st.global.u32 	[%rd3], %r61;
	ld.global.u32 	%r62, [%rd17];
	ld.global.u32 	%r63, [%rd29];
	mad.lo.s32 	%r64, %r63, %r62, %r61;
	st.global.u32 	[%rd3], %r64;
	ld.global.u32 	%r65, [%rd17+4];
	ld.global.u32 	%r66, [%rd29+4];
	mad.lo.s32 	%r67, %r66, %r65, %r64;
	st.global.u32 	[%rd3], %r67;
	ld.global.u32 	%r68, [%rd17+8];
	ld.global.u32 	%r69, [%rd29+8];
	mad.lo.s32 	%r70, %r69, %r68, %r67;
	st.global.u32 	[%rd3], %r70;
	ld.global.u32 	%r71, [%rd17+12];
	ld.global.u32 	%r72, [%rd29+12];
	mad.lo.s32 	%r73, %r72, %r71, %r70;
	st.global.u32 	[%rd3], %r73;
	ld.global.u32 	%r74, [%rd17+16];
	ld.global.u32 	%r75, [%rd29+16];
	mad.lo.s32 	%r76, %r75, %r74, %r73;
	st.global.u32 	[%rd3], %r76;
	ld.global.u32 	%r77, [%rd17+20];
	ld.global.u32 	%r78, [%rd29+20];
	mad.lo.s32 	%r79, %r78, %r77, %r76;
	st.global.u32 	[%rd3], %r79;
	ld.global.u32 	%r80, [%rd17+24];
	ld.global.u32 	%r81, [%rd29+24];
	mad.lo.s32 	%r82, %r81, %r80, %r79;
	st.global.u32 	[%rd3], %r82;
	ld.global.u32 	%r83, [%rd17+28];
	ld.global.u32 	%r84, [%rd29+28];
	mad.lo.s32 	%r126, %r84, %r83, %r82;
	st.global.u32 	[%rd3], %r126;
	add.s32 	%r124, %r124, 16;
	add.s32 	%r123, %r123, 16;
	add.s64 	%rd29, %rd29, 64;
	setp.ne.s32 	%p5, %r124, 0;
	@%p5 bra 	$L__BB3_3;
$L__BB3_4:
	setp.eq.s32 	%p6, %r4, 0;
	@%p6 bra 	$L__BB3_13;
	and.b32  	%r15, %r33, 7;
	setp.lt.u32 	%p7, %r4, 8;
	@%p7 bra 	$L__BB3_7;
	add.s32 	%r85, %r129, %r2;
	mul.wide.s32 	%rd18, %r85, 4;
	add.s64 	%rd19, %rd2, %rd18;
	ld.global.u32 	%r86, [%rd19];
	mul.wide.u32 	%rd20, %r129, 4;
	add.s64 	%rd21, %rd1, %rd20;
	ld.global.u32 	%r87, [%rd21];
	mad.lo.s32 	%r88, %r87, %r86, %r126;
	st.global.u32 	[%rd3], %r88;
	ld.global.u32 	%r89, [%rd19+4];
	ld.global.u32 	%r90, [%rd21+4];
	mad.lo.s32 	%r91, %r90, %r89, %r88;
	st.global.u32 	[%rd3], %r91;
	ld.global.u32 	%r92, [%rd19+8];
	ld.global.u32 	%r93, [%rd21+8];
	mad.lo.s32 	%r94, %r93, %r92, %r91;
	st.global.u32 	[%rd3], %r94;
	ld.global.u32 	%r95, [%rd19+12];
	ld.global.u32 	%r96, [%rd21+12];
	mad.lo.s32 	%r97, %r96, %r95, %r94;
	st.global.u32 	[%rd3], %r97;
	ld.global.u32 	%r98, [%rd19+16];
	ld.global.u32 	%r99, [%rd21+16];
	mad.lo.s32 	%r100, %r99, %r98, %r97;
	st.global.u32 	[%rd3], %r100;
	ld.global.u32 	%r101, [%rd19+20];
	ld.global.u32 	%r102, [%rd21+20];
	mad.lo.s32 	%r103, %r102, %r101, %r100;
	st.global.u32 	[%rd3], %r103;
	ld.global.u32 	%r104, [%rd19+24];
	ld.global.u32 	%r105, [%rd21+24];
	mad.lo.s32 	%r106, %r105, %r104, %r103;
	st.global.u32 	[%rd3], %r106;
	ld.global.u32 	%r107, [%rd19+28];
	ld.global.u32 	%r108, [%rd21+28];
	mad.lo.s32 	%r126, %r108, %r107, %r106;
	st.global.u32 	[%rd3], %r126;
	add.s32 	%r129, %r129, 8;
$L__BB3_7:
	setp.eq.s32 	%p8, %r15, 0;
	@%p8 bra 	$L__BB3_13;
	and.b32  	%r20, %r33, 3;
	setp.lt.u32 	%p9, %r15, 4;
	@%p9 bra 	$L__BB3_10;
	add.s32 	%r109, %r129, %r2;
	mul.wide.s32 	%rd22, %r109, 4;
	add.s64 	%rd23, %rd2, %rd22;
	ld.global.u32 	%r110, [%rd23];
	mul.wide.u32 	%rd24, %r129, 4;
	add.s64 	%rd25, %rd1, %rd24;
	ld.global.u32 	%r111, [%rd25];
	mad.lo.s32 	%r112, %r111, %r110, %r126;
	st.global.u32 	[%rd3], %r112;
	ld.global.u32 	%r113, [%rd23+4];
	ld.global.u32 	%r114, [%rd25+4];
	mad.lo.s32 	%r115, %r114, %r113, %r112;
	st.global.u32 	[%rd3], %r115;
	ld.global.u32 	%r116, [%rd23+8];
	ld.global.u32 	%r117, [%rd25+8];
	mad.lo.s32 	%r118, %r117, %r116, %r115;
	st.global.u32 	[%rd3], %r118;
	ld.global.u32 	%r119, [%rd23+12];
	ld.global.u32 	%r120, [%rd25+12];
	mad.lo.s32 	%r126, %r120, %r119, %r118;
	st.global.u32 	[%rd3], %r126;
	add.s32 	%r129, %r129, 4;
$L__BB3_10:
	setp.eq.s32 	%p10, %r20, 0;
	@%p10 bra 	$L__BB3_13;
	mul.wide.u32 	%rd26, %r129, 4;
	add.s64 	%rd30, %rd1, %rd26;
	add.s32 	%r133, %r129, %r2;
	neg.s32 	%r132, %r20;
$L__BB3_12:
	.pragma "nounroll";
	mul.wide.s32 	%rd27, %r133, 4;
	add.s64 	%rd28, %rd2, %rd27;
	ld.global.u32 	%r121, [%rd28];
	ld.global.u32 	%r122, [%rd30];
	mad.lo.s32 	%r126, %r122, %r121, %r126;
	st.global.u32 	[%rd3], %r126;
	add.s64 	%rd30, %rd30, 4;
	add.s32 	%r133, %r133, 1;
	add.s32 	%r132, %r132, 1;
	setp.ne.s32 	%p11, %r132, 0;
	@%p11 bra 	$L__BB3_12;
$L__BB3_13:
	ret;

}


// ===== COMPILED SASS (sm_100) =====

	.target	sm_100

	.elftype	@"ET_EXEC"


//--------------------- .note.nv.tkinfo           --------------------------
	.section	.note.nv.tkinfo,"",@"SHT_NOTE"
	.sectionflags	@"SHF_NOTE_NV_TKINFO"
	.tkinfo
        /*0018*/ 	.word	0x00000002
        /*0030*/ 	.string	""
        /*0030*/ 	.string	"ptxas"
        /*0030*/ 	.string	"Cuda compilation tools, release 13.0, V13.0.88"
        /*0030*/ 	.string	"Build cuda_13.0.r13.0/compiler.36424714_0"
        /*0030*/ 	.string	"-arch sm_100 -m 64 "



//--------------------- .note.nv.cuinfo           --------------------------
	.section	.note.nv.cuinfo,"",@"SHT_NOTE"
	.sectionflags	@"SHF_NOTE_NV_CUINFO"
        /*0018*/ 	.short	0x0002
        /*001a*/ 	.short	0x0064
        /*001c*/ 	.short	0x0082
	.zero		2


//--------------------- .nv.info                  --------------------------
	.section	.nv.info,"",@"SHT_CUDA_INFO"
	.align	4


	//----- nvinfo : EIATTR_REGCOUNT
	.align		4
        /*0000*/ 	.byte	0x04, 0x2f
        /*0002*/ 	.short	(.L_1 - .L_0)
	.align		4
.L_0:
        /*0004*/ 	.word	index@(_Z9MxMKernelPKiS0_Pii)
        /*0008*/ 	.word	0x00000018


	//----- nvinfo : EIATTR_FRAME_SIZE
	.align		4
.L_1:
        /*000c*/ 	.byte	0x04, 0x11
        /*000e*/ 	.short	(.L_3 - .L_2)
	.align		4
.L_2:
        /*0010*/ 	.word	index@(_Z9MxMKernelPKiS0_Pii)
        /*0014*/ 	.word	0x00000000


	//----- nvinfo : EIATTR_REGCOUNT
	.align		4
.L_3:
        /*0018*/ 	.byte	0x04, 0x2f
        /*001a*/ 	.short	(.L_5 - .L_4)
	.align		4
.L_4:
        /*001c*/ 	.word	index@(_Z10MxMKernelSPKiS0_Pii)
        /*0020*/ 	.word	0x00000004


	//----- nvinfo : EIATTR_FRAME_SIZE
	.align		4
.L_5:
        /*0024*/ 	.byte	0x04, 0x11
        /*0026*/ 	.short	(.L_7 - .L_6)
	.align		4
.L_6:
        /*0028*/ 	.word	index@(_Z10MxMKernelSPKiS0_Pii)
        /*002c*/ 	.word	0x00000000


	//----- nvinfo : EIATTR_REGCOUNT
	.align		4
.L_7:
        /*0030*/ 	.byte	0x04, 0x2f
        /*0032*/ 	.short	(.L_9 - .L_8)
	.align		4
.L_8:
        /*0034*/ 	.word	index@(_Z9MxVKernelPKiS0_Pii)
        /*0038*/ 	.word	0x00000018


	//----- nvinfo : EIATTR_FRAME_SIZE
	.align		4
.L_9:
        /*003c*/ 	.byte	0x04, 0x11
        /*003e*/ 	.short	(.L_11 - .L_10)
	.align		4
.L_10:
        /*0040*/ 	.word	index@(_Z9MxVKernelPKiS0_Pii)
        /*0044*/ 	.word	0x00000000


	//----- nvinfo : EIATTR_REGCOUNT
	.align		4
.L_11:
        /*0048*/ 	.byte	0x04, 0x2f
        /*004a*/ 	.short	(.L_13 - .L_12)
	.align		4
.L_12:
        /*004c*/ 	.word	index@(_Z12MxVKernelnonPKiS0_Pii)
        /*0050*/ 	.word	0x00000016


	//----- nvinfo : EIATTR_FRAME_SIZE
	.align		4
.L_13:
        /*0054*/ 	.byte	0x04, 0x11
        /*0056*/ 	.short	(.L_15 - .L_14)
	.align		4
.L_14:
        /*0058*/ 	.word	index@(_Z12MxVKernelnonPKiS0_Pii)
        /*005c*/ 	.word	0x00000000


	//----- nvinfo : EIATTR_MIN_STACK_SIZE
	.align		4
.L_15:
        /*0060*/ 	.byte	0x04, 0x12
        /*0062*/ 	.short	(.L_17 - .L_16)
	.align		4
.L_16:
        /*0064*/ 	.word	index@(_Z12MxVKernelnonPKiS0_Pii)
        /*0068*/ 	.word	0x00000000


	//----- nvinfo : EIATTR_MIN_STACK_SIZE
	.align		4
.L_17:
        /*006c*/ 	.byte	0x04, 0x12
        /*006e*/ 	.short	(.L_19 - .L_18)
	.align		4
.L_18:
        /*0070*/ 	.word	index@(_Z9MxVKernelPKiS0_Pii)
        /*0074*/ 	.word	0x00000000


	//----- nvinfo : EIATTR_MIN_STACK_SIZE
	.align		4
.L_19:
        /*0078*/ 	.byte	0x04, 0x12
        /*007a*/ 	.short	(.L_21 - .L_20)
	.align		4
.L_20:
        /*007c*/ 	.word	index@(_Z10MxMKernelSPKiS0_Pii)
        /*0080*/ 	.word	0x00000000


	//----- nvinfo : EIATTR_MIN_STACK_SIZE
	.align		4
.L_21:
        /*0084*/ 	.byte	0x04, 0x12
        /*0086*/ 	.short	(.L_23 - .L_22)
	.align		4
.L_22:
        /*0088*/ 	.word	index@(_Z9MxMKernelPKiS0_Pii)
        /*008c*/ 	.word	0x00000000
.L_23:


//--------------------- .nv.compat                --------------------------
	.section	.nv.compat,"",@"SHT_CUDA_COMPAT_INFO"
	.align	4
        /*0000*/ 	.byte	0x02, 0x09, 0x00, 0x00, 0x02, 0x02, 0x01, 0x00, 0x02, 0x05, 0x05, 0x00, 0x03, 0x07, 0x01, 0x01
        /*0010*/ 	.byte	0x02, 0x03, 0x00, 0x00, 0x02, 0x06, 0x01, 0x00, 0x04, 0x0b, 0x08, 0x00, 0x09, 0x00, 0x00, 0x00
        /*0020*/ 	.byte	0x00, 0x00, 0x00, 0x00


//--------------------- .nv.info._Z12MxVKernelnonPKiS0_Pii --------------------------
	.section	.nv.info._Z12MxVKernelnonPKiS0_Pii,"",@"SHT_CUDA_INFO"
	.sectionflags	@""
	.align	4


	//----- nvinfo : EIATTR_CUDA_API_VERSION
	.align		4
        /*0000*/ 	.byte	0x04, 0x37
        /*0002*/ 	.short	(.L_25 - .L_24)
.L_24:
        /*0004*/ 	.word	0x00000082


	//----- nvinfo : EIATTR_KPARAM_INFO
	.align		4
.L_25:
        /*0008*/ 	.byte	0x04, 0x17
        /*000a*/ 	.short	(.L_27 - .L_26)
.L_26:
        /*000c*/ 	.word	0x00000000
        /*0010*/ 	.short	0x0003
        /*0012*/ 	.short	0x0018
        /*0014*/ 	.byte	0x00, 0xf0, 0x11, 0x00


	//----- nvinfo : EIATTR_KPARAM_INFO
	.align		4
.L_27:
        /*0018*/ 	.byte	0x04, 0x17
        /*001a*/ 	.short	(.L_29 - .L_28)
.L_28:
        /*001c*/ 	.word	0x00000000
        /*0020*/ 	.short	0x0002
        /*0022*/ 	.short	0x0010
        /*0024*/ 	.byte	0x00, 0xf5, 0x21, 0x00


	//----- nvinfo : EIATTR_KPARAM_INFO
	.align		4
.L_29:
        /*0028*/ 	.byte	0x04, 0x17
        /*002a*/ 	.short	(.L_31 - .L_30)
.L_30:
        /*002c*/ 	.word	0x00000000
        /*0030*/ 	.short	0x0001
        /*0032*/ 	.short	0x0008
        /*0034*/ 	.byte	0x00, 0xf5, 0x21, 0x00


	//----- nvinfo : EIATTR_KPARAM_INFO
	.align		4
.L_31:
        /*0038*/ 	.byte	0x04, 0x17
        /*003a*/ 	.short	(.L_33 - .L_32)
.L_32:
        /*003c*/ 	.word	0x00000000
        /*0040*/ 	.short	0x0000
        /*0042*/ 	.short	0x0000
        /*0044*/ 	.byte	0x00, 0xf5, 0x21, 0x00


	//----- nvinfo : EIATTR_SPARSE_MMA_MASK
	.align		4
.L_33:
        /*0048*/ 	.byte	0x03, 0x50
        /*004a*/ 	.short	0x0000


	//----- nvinfo : EIATTR_MAXREG_COUNT
	.align		4
        /*004c*/ 	.byte	0x03, 0x1b
        /*004e*/ 	.short	0x00ff


	//----- nvinfo : EIATTR_MERCURY_ISA_VERSION
	.align		4
        /*0050*/ 	.byte	0x03, 0x5f
        /*0052*/ 	.short	0x0101


	//----- nvinfo : EIATTR_VRC_CTA_INIT_COUNT
	.align		4
        /*0054*/ 	.byte	0x02, 0x4a
	.zero		1
	.zero		1


	//----- nvinfo : EIATTR_EXIT_INSTR_OFFSETS
	.align		4
        /*0058*/ 	.byte	0x04, 0x1c
        /*005a*/ 	.short	(.L_35 - .L_34)


	//   ....[0]....
.L_34:
        /*005c*/ 	.word	0x00000080


	//   ....[1]....
        /*0060*/ 	.word	0x00000680


	//   ....[2]....
        /*0064*/ 	.word	0x00000930


	//   ....[3]....
        /*0068*/ 	.word	0x00000ae0


	//   ....[4]....
        /*006c*/ 	.word	0x00000bf0


	//----- nvinfo : EIATTR_CBANK_PARAM_SIZE
	.align		4
.L_35:
        /*0070*/ 	.byte	0x03, 0x19
        /*0072*/ 	.short	0x001c


	//----- nvinfo : EIATTR_PARAM_CBANK
	.align		4
        /*0074*/ 	.byte	0x04, 0x0a
        /*0076*/ 	.short	(.L_37 - .L_36)
	.align		4
.L_36:
        /*0078*/ 	.word	index@(.nv.constant0._Z12MxVKernelnonPKiS0_Pii)
        /*007c*/ 	.short	0x0380
        /*007e*/ 	.short	0x001c


	//----- nvinfo : EIATTR_SW_WAR
	.align		4
.L_37:
        /*0080*/ 	.byte	0x04, 0x36
        /*0082*/ 	.short	(.L_39 - .L_38)
.L_38:
        /*0084*/ 	.word	0x00000008
.L_39:


//--------------------- .nv.info._Z9MxVKernelPKiS0_Pii --------------------------
	.section	.nv.info._Z9MxVKernelPKiS0_Pii,"",@"SHT_CUDA_INFO"
	.sectionflags	@""
	.align	4


	//----- nvinfo : EIATTR_CUDA_API_VERSION
	.align		4
        /*0000*/ 	.byte	0x04, 0x37
        /*0002*/ 	.short	(.L_41 - .L_40)
.L_40:
        /*0004*/ 	.word	0x00000082


	//----- nvinfo : EIATTR_KPARAM_INFO
	.align		4
.L_41:
        /*0008*/ 	.byte	0x04, 0x17
        /*000a*/ 	.short	(.L_43 - .L_42)
.L_42:
        /*000c*/ 	.word	0x00000000
        /*0010*/ 	.short	0x0003
        /*0012*/ 	.short	0x0018
        /*0014*/ 	.byte	0x00, 0xf0, 0x11, 0x00


	//----- nvinfo : EIATTR_KPARAM_INFO
	.align		4
.L_43:
        /*0018*/ 	.byte	0x04, 0x17
        /*001a*/ 	.short	(.L_45 - .L_44)
.L_44:
        /*001c*/ 	.word	0x00000000
        /*0020*/ 	.short	0x0002
        /*0022*/ 	.short	0x0010
        /*0024*/ 	.byte	0x00, 0xf5, 0x21, 0x00


	//----- nvinfo : EIATTR_KPARAM_INFO
	.align		4
.L_45:
        /*0028*/ 	.byte	0x04, 0x17
        /*002a*/ 	.short	(.L_47 - .L_46)
.L_46:
        /*002c*/ 	.word	0x00000000
        /*0030*/ 	.short	0x0001
        /*0032*/ 	.short	0x0008
        /*0034*/ 	.byte	0x00, 0xf5, 0x21, 0x00


	//----- nvinfo : EIATTR_KPARAM_INFO
	.align		4
.L_47:
        /*0038*/ 	.byte	0x04, 0x17
        /*003a*/ 	.short	(.L_49 - .L_48)
.L_48:
        /*003c*/ 	.word	0x00000000
        /*0040*/ 	.short	0x0000
        /*0042*/ 	.short	0x0000
        /*0044*/ 	.byte	0x00, 0xf5, 0x21, 0x00


	//----- nvinfo : EIATTR_SPARSE_MMA_MASK
	.align		4
.L_49:
        /*0048*/ 	.byte	0x03, 0x50
        /*004a*/ 	.short	0x0000


	//----- nvinfo : EIATTR_MAXREG_COUNT
	.align		4
        /*004c*/ 	.byte	0x03, 0x1b
        /*004e*/ 	.short	0x00ff


	//----- nvinfo : EIATTR_MERCURY_ISA_VERSION
	.align		4
        /*0050*/ 	.byte	0x03, 0x5f
        /*0052*/ 	.short	0x0101


	//----- nvinfo : EIATTR_VRC_CTA_INIT_COUNT
	.align		4
        /*0054*/ 	.byte	0x02, 0x4a
	.zero		1
	.zero		1


	//----- nvinfo : EIATTR_EXIT_INSTR_OFFSETS
	.align		4
        /*0058*/ 	.byte	0x04, 0x1c
        /*005a*/ 	.short	(.L_51 - .L_50)


	//   ....[0]....
.L_50:
        /*005c*/ 	.word	0x00000080


	//   ....[1]....
        /*0060*/ 	.word	0x000004c0


	//   ....[2]....
        /*0064*/ 	.word	0x000006a0


	//   ....[3]....
        /*0068*/ 	.word	0x000007e0


	//   ....[4]....
        /*006c*/ 	.word	0x00000880


	//----- nvinfo : EIATTR_CBANK_PARAM_SIZE
	.align		4
.L_51:
        /*0070*/ 	.byte	0x03, 0x19
        /*0072*/ 	.short	0x001c


	//----- nvinfo : EIATTR_PARAM_CBANK
	.align		4
        /*0074*/ 	.byte	0x04, 0x0a
        /*0076*/ 	.short	(.L_53 - .L_52)
	.align		4
.L_52:
        /*0078*/ 	.word	index@(.nv.constant0._Z9MxVKernelPKiS0_Pii)
        /*007c*/ 	.short	0x0380
        /*007e*/ 	.short	0x001c


	//----- nvinfo : EIATTR_SW_WAR
	.align		4
.L_53:
        /*0080*/ 	.byte	0x04, 0x36
        /*0082*/ 	.short	(.L_55 - .L_54)
.L_54:
        /*0084*/ 	.word	0x00000008
.L_55:


//--------------------- .nv.info._Z10MxMKernelSPKiS0_Pii --------------------------
	.section	.nv.info._Z10MxMKernelSPKiS0_Pii,"",@"SHT_CUDA_INFO"
	.sectionflags	@""
	.align	4


	//----- nvinfo : EIATTR_CUDA_API_VERSION
	.align		4
        /*0000*/ 	.byte	0x04, 0x37
        /*0002*/ 	.short	(.L_57 - .L_56)
.L_56:
        /*0004*/ 	.word	0x00000082


	//----- nvinfo : EIATTR_KPARAM_INFO
	.align		4
.L_57:
        /*0008*/ 	.byte	0x04, 0x17
        /*000a*/ 	.short	(.L_59 - .L_58)
.L_58:
        /*000c*/ 	.word	0x00000000
        /*0010*/ 	.short	0x0003
        /*0012*/ 	.short	0x0018
        /*0014*/ 	.byte	0x00, 0xf0, 0x11, 0x00


	//----- nvinfo : EIATTR_KPARAM_INFO
	.align		4
.L_59:
        /*0018*/ 	.byte	0x04, 0x17
        /*001a*/ 	.short	(.L_61 - .L_60)
.L_60:
        /*001c*/ 	.word	0x00000000
        /*0020*/ 	.short	0x0002
        /*0022*/ 	.short	0x0010
        /*0024*/ 	.byte	0x00, 0xf5, 0x21, 0x00


	//----- nvinfo : EIATTR_KPARAM_INFO
	.align		4
.L_61:
        /*0028*/ 	.byte	0x04, 0x17
        /*002a*/ 	.short	(.L_63 - .L_62)
.L_62:
        /*002c*/ 	.word	0x00000000
        /*0030*/ 	.short	0x0001
        /*0032*/ 	.short	0x0008
        /*0034*/ 	.byte	0x00, 0xf5, 0x21, 0x00


	//----- nvinfo : EIATTR_KPARAM_INFO
	.align		4
.L_63:
        /*0038*/ 	.byte	0x04, 0x17
        /*003a*/ 	.short	(.L_65 - .L_64)
.L_64:
        /*003c*/ 	.word	0x00000000
        /*0040*/ 	.short	0x0000
        /*0042*/ 	.short	0x0000
        /*0044*/ 	.byte	0x00, 0xf5, 0x21, 0x00


	//----- nvinfo : EIATTR_SPARSE_MMA_MASK
	.align		4
.L_65:
        /*0048*/ 	.byte	0x03, 0x50
        /*004a*/ 	.short	0x0000


	//----- nvinfo : EIATTR_MAXREG_COUNT
	.align		4
        /*004c*/ 	.byte	0x03, 0x1b
        /*004e*/ 	.short	0x00ff


	//----- nvinfo : EIATTR_MERCURY_ISA_VERSION
	.align		4
        /*0050*/ 	.byte	0x03, 0x5f
        /*0052*/ 	.short	0x0101


	//----- nvinfo : EIATTR_VRC_CTA_INIT_COUNT
	.align		4
        /*0054*/ 	.byte	0x02, 0x4a
	.zero		1
	.zero		1


	//----- nvinfo : EIATTR_EXIT_INSTR_OFFSETS
	.align		4
        /*0058*/ 	.byte	0x04, 0x1c
        /*005a*/ 	.short	(.L_67 - .L_66)


	//   ....[0]....
.L_66:
        /*005c*/ 	.word	0x00000010


	//----- nvinfo : EIATTR_CBANK_PARAM_SIZE
	.align		4
.L_67:
        /*0060*/ 	.byte	0x03, 0x19
        /*0062*/ 	.short	0x001c


	//----- nvinfo : EIATTR_PARAM_CBANK
	.align		4
        /*0064*/ 	.byte	0x04, 0x0a
        /*0066*/ 	.short	(.L_69 - .L_68)
	.align		4
.L_68:
        /*0068*/ 	.word	index@(.nv.constant0._Z10MxMKernelSPKiS0_Pii)
        /*006c*/ 	.short	0x0380
        /*006e*/ 	.short	0x001c


	//----- nvinfo : EIATTR_SW_WAR
	.align		4
.L_69:
        /*0070*/ 	.byte	0x04, 0x36
        /*0072*/ 	.short	(.L_71 - .L_70)
.L_70:
        /*0074*/ 	.word	0x00000008
.L_71:


//--------------------- .nv.info._Z9MxMKernelPKiS0_Pii --------------------------
	.section	.nv.info._Z9MxMKernelPKiS0_Pii,"",@"SHT_CUDA_INFO"
	.sectionflags	@""
	.align	4


	//----- nvinfo : EIATTR_CUDA_API_VERSION
	.align		4
        /*0000*/ 	.byte	0x04, 0x37
        /*0002*/ 	.short	(.L_73 - .L_72)
.L_72:
        /*0004*/ 	.word	0x00000082


	//----- nvinfo : EIATTR_KPARAM_INFO
	.align		4
.L_73:
        /*0008*/ 	.byte	0x04, 0x17
        /*000a*/ 	.short	(.L_75 - .L_74)
.L_74:
        /*000c*/ 	.word	0x00000000
        /*0010*/ 	.short	0x0003
        /*0012*/ 	.short	0x0018
        /*0014*/ 	.byte	0x00, 0xf0, 0x11, 0x00


	//----- nvinfo : EIATTR_KPARAM_INFO
	.align		4
.L_75:
        /*0018*/ 	.byte	0x04, 0x17
        /*001a*/ 	.short	(.L_77 - .L_76)
.L_76:
        /*001c*/ 	.word	0x00000000
        /*0020*/ 	.short	0x0002
        /*0022*/ 	.short	0x0010
        /*0024*/ 	.byte	0x00, 0xf5, 0x21, 0x00


	//----- nvinfo : EIATTR_KPARAM_INFO
	.align		4
.L_77:
        /*0028*/ 	.byte	0x04, 0x17
        /*002a*/ 	.short	(.L_79 - .L_78)
.L_78:
        /*002c*/ 	.word	0x00000000
        /*0030*/ 	.short	0x0001
        /*0032*/ 	.short	0x0008
        /*0034*/ 	.byte	0x00, 0xf5, 0x21, 0x00


	//----- nvinfo : EIATTR_KPARAM_INFO
	.align		4
.L_79:
        /*0038*/ 	.byte	0x04, 0x17
        /*003a*/ 	.short	(.L_81 - .L_80)
.L_80:
        /*003c*/ 	.word	0x00000000
        /*0040*/ 	.short	0x0000
        /*0042*/ 	.short	0x0000
        /*0044*/ 	.byte	0x00, 0xf5, 0x21, 0x00


	//----- nvinfo : EIATTR_SPARSE_MMA_MASK
	.align		4
.L_81:
        /*0048*/ 	.byte	0x03, 0x50
        /*004a*/ 	.short	0x0000


	//----- nvinfo : EIATTR_MAXREG_COUNT
	.align		4
        /*004c*/ 	.byte	0x03, 0x1b
        /*004e*/ 	.short	0x00ff


	//----- nvinfo : EIATTR_MERCURY_ISA_VERSION
	.align		4
        /*0050*/ 	.byte	0x03, 0x5f
        /*0052*/ 	.short	0x0101


	//----- nvinfo : EIATTR_VRC_CTA_INIT_COUNT
	.align		4
        /*0054*/ 	.byte	0x02, 0x4a
	.zero		1
	.zero		1


	//----- nvinfo : EIATTR_EXIT_INSTR_OFFSETS
	.align		4
        /*0058*/ 	.byte	0x04, 0x1c
        /*005a*/ 	.short	(.L_83 - .L_82)


	//   ....[0]....
.L_82:
        /*005c*/ 	.word	0x00000080


	//   ....[1]....
        /*0060*/ 	.word	0x000002b0


	//   ....[2]....
        /*0064*/ 	.word	0x000007c0


	//   ....[3]....
        /*0068*/ 	.word	0x000009e0


	//   ....[4]....
        /*006c*/ 	.word	0x00000b50


	//   ....[5]....
        /*0070*/ 	.word	0x00000c00


	//----- nvinfo : EIATTR_CRS_STACK_SIZE
	.align		4
.L_83:
        /*0074*/ 	.byte	0x04, 0x1e
        /*0076*/ 	.short	(.L_85 - .L_84)
.L_84:
        /*0078*/ 	.word	0x00000000


	//----- nvinfo : EIATTR_CBANK_PARAM_SIZE
	.align		4
.L_85:
        /*007c*/ 	.byte	0x03, 0x19
        /*007e*/ 	.short	0x001c


	//----- nvinfo : EIATTR_PARAM_CBANK
	.align		4
        /*0080*/ 	.byte	0x04, 0x0a
        /*0082*/ 	.short	(.L_87 - .L_86)
	.align		4
.L_86:
        /*0084*/ 	.word	index@(.nv.constant0._Z9MxMKernelPKiS0_Pii)
        /*0088*/ 	.short	0x0380
        /*008a*/ 	.short	0x001c


	//----- nvinfo : EIATTR_SW_WAR
	.align		4
.L_87:
        /*008c*/ 	.byte	0x04, 0x36
        /*008e*/ 	.short	(.L_89 - .L_88)
.L_88:
        /*0090*/ 	.word	0x00000008
.L_89:


//--------------------- .nv.callgraph             --------------------------
	.section	.nv.callgraph,"",@"SHT_CUDA_CALLGRAPH"
	.align	4
	.sectionentsize	8
	.align		4
        /*0000*/ 	.word	0x00000000
	.align		4
        /*0004*/ 	.word	0xffffffff
	.align		4
        /*0008*/ 	.word	0x00000000
	.align		4
        /*000c*/ 	.word	0xfffffffe
	.align		4
        /*0010*/ 	.word	0x00000000
	.align		4
        /*0014*/ 	.word	0xfffffffd
	.align		4
        /*0018*/ 	.word	0x00000000
	.align		4
        /*001c*/ 	.word	0xfffffffc


//--------------------- .text._Z12MxVKernelnonPKiS0_Pii --------------------------
	.section	.text._Z12MxVKernelnonPKiS0_Pii,"ax",@progbits
	.align	128
        .global         _Z12MxVKernelnonPKiS0_Pii
        .type           _Z12MxVKernelnonPKiS0_Pii,@function
        .size           _Z12MxVKernelnonPKiS0_Pii,(.L_x_19 - _Z12MxVKernelnonPKiS0_Pii)
        .other          _Z12MxVKernelnonPKiS0_Pii,@"STO_CUDA_ENTRY STV_DEFAULT"
_Z12MxVKernelnonPKiS0_Pii:
.text._Z12MxVKernelnonPKiS0_Pii:
[----:B------:R-:W-:Y:S01]  /*0000*/  LDC R1, c[0x0][0x37c] ;  /* 0x0000df00ff017b82 */ /* 0x000fe20000000800 */
[----:B------:R-:W0:Y:S07]  /*0010*/  S2R R7, SR_TID.X ;  /* 0x0000000000077919 */ /* 0x000e2e0000002100 */
[----:B------:R-:W0:Y:S08]  /*0020*/  S2UR UR4, SR_CTAID.X ;  /* 0x00000000000479c3 */ /* 0x000e300000002500 */
[----:B------:R-:W0:Y:S08]  /*0030*/  LDC R0, c[0x0][0x360] ;  /* 0x0000d800ff007b82 */ /* 0x000e300000000800 */
[----:B------:R-:W1:Y:S01]  /*0040*/  LDC R4, c[0x0][0x398] ;  /* 0x0000e600ff047b82 */ /* 0x000e620000000800 */
[----:B0-----:R-:W-:Y:S01]  /*0050*/  IMAD R7, R0, UR4, R7 ;  /* 0x0000000400077c24 */ /* 0x001fe2000f8e0207 */
[----:B-1----:R-:W-:-:S04]  /*0060*/  ISETP.GE.AND P0, PT, R4, 0x1, PT ;  /* 0x000000010400780c */ /* 0x002fc80003f06270 */
[----:B------:R-:W-:-:S13]  /*0070*/  ISETP.GE.OR P0, PT, R7, R4, !P0 ;  /* 0x000000040700720c */ /* 0x000fda0004706670 */
[----:B------:R-:W-:Y:S05]  /*0080*/  @P0 EXIT ;  /* 0x000000000000094d */ /* 0x000fea0003800000 */
[----:B------:R-:W0:Y:S01]  /*0090*/  LDC.64 R2, c[0x0][0x390] ;  /* 0x0000e400ff027b82 */ /* 0x000e220000000a00 */
[----:B------:R-:W1:Y:S01]  /*00a0*/  LDCU.64 UR12, c[0x0][0x358] ;  /* 0x00006b00ff0c77ac */ /* 0x000e620008000a00 */
[C---:B------:R-:W-:Y:S02]  /*00b0*/  ISETP.GE.U32.AND P1, PT, R4.reuse, 0x10, PT ;  /* 0x000000100400780c */ /* 0x040fe40003f26070 */
[----:B------:R-:W-:Y:S01]  /*00c0*/  LOP3.LUT R6, R4, 0xf, RZ, 0xc0, !PT ;  /* 0x0000000f04067812 */ /* 0x000fe200078ec0ff */
[----:B------:R-:W-:-:S03]  /*00d0*/  HFMA2 R0, -RZ, RZ, 0, 0 ;  /* 0x00000000ff007431 */ /* 0x000fc600000001ff */
[----:B------:R-:W-:Y:S01]  /*00e0*/  ISETP.NE.AND P0, PT, R6, RZ, PT ;  /* 0x000000ff0600720c */ /* 0x000fe20003f05270 */
[----:B0-----:R-:W-:-:S05]  /*00f0*/  IMAD.WIDE R2, R7, 0x4, R2 ;  /* 0x0000000407027825 */ /* 0x001fca00078e0202 */
[----:B-1----:R0:W5:Y:S01]  /*0100*/  LDG.E R5, desc[UR12][R2.64] ;  /* 0x0000000c02057981 */ /* 0x002162000c1e1900 */
[----:B------:R-:W-:Y:S01]  /*0110*/  IMAD R7, R7, R4, RZ ;  /* 0x0000000407077224 */ /* 0x000fe200078e02ff */
[----:B------:R-:W-:Y:S06]  /*0120*/  @!P1 BRA `(.L_x_0) ;  /* 0x0000000400549947 */ /* 0x000fec0003800000 */
[----:B------:R-:W1:Y:S01]  /*0130*/  LDCU.128 UR8, c[0x0][0x380] ;  /* 0x00007000ff0877ac */ /* 0x000e620008000c00 */
[----:B------:R-:W-:Y:S02]  /*0140*/  LOP3.LUT R0, R4, 0x7ffffff0, RZ, 0xc0, !PT ;  /* 0x7ffffff004007812 */ /* 0x000fe400078ec0ff */
[----:B------:R-:W-:Y:S02]  /*0150*/  MOV R13, R7 ;  /* 0x00000007000d7202 */ /* 0x000fe40000000f00 */
[----:B------:R-:W-:Y:S01]  /*0160*/  IADD3 R12, PT, PT, -R0, RZ, RZ ;  /* 0x000000ff000c7210 */ /* 0x000fe20007ffe1ff */
[----:B-1----:R-:W-:Y:S02]  /*0170*/  UIADD3 UR4, UP1, UPT, UR10, 0x20, URZ ;  /* 0x000000200a047890 */ /* 0x002fe4000ff3e0ff */
[----:B------:R-:W-:Y:S02]  /*0180*/  UIADD3 UR6, UP0, UPT, UR8, 0x20, URZ ;  /* 0x0000002008067890 */ /* 0x000fe4000ff1e0ff */
[----:B------:R-:W-:-:S02]  /*0190*/  UIADD3.X UR5, UPT, UPT, URZ, UR11, URZ, UP1, !UPT ;  /* 0x0000000bff057290 */ /* 0x000fc40008ffe4ff */
[----:B------:R-:W-:Y:S01]  /*01a0*/  MOV R14, UR4 ;  /* 0x00000004000e7c02 */ /* 0x000fe20008000f00 */
[----:B------:R-:W-:-:S03]  /*01b0*/  UIADD3.X UR7, UPT, UPT, URZ, UR9, URZ, UP0, !UPT ;  /* 0x00000009ff077290 */ /* 0x000fc600087fe4ff */
[----:B------:R-:W-:-:S09]  /*01c0*/  MOV R15, UR5 ;  /* 0x00000005000f7c02 */ /* 0x000fd20008000f00 */
.L_x_1:
[----:B------:R-:W-:Y:S02]  /*01d0*/  MOV R10, UR6 ;  /* 0x00000006000a7c02 */ /* 0x000fe40008000f00 */
[----:B------:R-:W-:Y:S02]  /*01e0*/  MOV R11, UR7 ;  /* 0x00000007000b7c02 */ /* 0x000fe40008000f00 */
[----:B------:R-:W-:Y:S02]  /*01f0*/  MOV R8, R14 ;  /* 0x0000000e00087202 */ /* 0x000fe40000000f00 */
[----:B------:R-:W-:Y:S01]  /*0200*/  MOV R9, R15 ;  /* 0x0000000f00097202 */ /* 0x000fe20000000f00 */
[----:B------:R-:W-:-:S04]  /*0210*/  IMAD.WIDE R10, R13, 0x4, R10 ;  /* 0x000000040d0a7825 */ /* 0x000fc800078e020a */
[----:B------:R-:W2:Y:S04]  /*0220*/  LDG.E R15, desc[UR12][R8.64+-0x20] ;  /* 0xffffe00c080f7981 */ /* 0x000ea8000c1e1900 */
[----:B------:R-:W2:Y:S02]  /*0230*/  LDG.E R14, desc[UR12][R10.64+-0x20] ;  /* 0xffffe00c0a0e7981 */ /* 0x000ea4000c1e1900 */
[----:B--2--5:R-:W-:-:S05]  /*0240*/  IMAD R15, R14, R15, R5 ;  /* 0x0000000f0e0f7224 */ /* 0x024fca00078e0205 */
[----:B------:R1:W-:Y:S04]  /*0250*/  STG.E desc[UR12][R2.64], R15 ;  /* 0x0000000f02007986 */ /* 0x0003e8000c10190c */
[----:B------:R-:W2:Y:S04]  /*0260*/  LDG.E R14, desc[UR12][R10.64+-0x1c] ;  /* 0xffffe40c0a0e7981 */ /* 0x000ea8000c1e1900 */
[----:B----4-:R-:W2:Y:S02]  /*0270*/  LDG.E R5, desc[UR12][R8.64+-0x1c] ;  /* 0xffffe40c08057981 */ /* 0x010ea4000c1e1900 */
[----:B--2---:R-:W-:-:S05]  /*0280*/  IMAD R5, R14, R5, R15 ;  /* 0x000000050e057224 */ /* 0x004fca00078e020f */
[----:B------:R2:W-:Y:S04]  /*0290*/  STG.E desc[UR12][R2.64], R5 ;  /* 0x0000000502007986 */ /* 0x0005e8000c10190c */
[----:B------:R-:W3:Y:S04]  /*02a0*/  LDG.E R14, desc[UR12][R10.64+-0x18] ;  /* 0xffffe80c0a0e7981 */ /* 0x000ee8000c1e1900 */
[----:B------:R-:W3:Y:S02]  /*02b0*/  LDG.E R16, desc[UR12][R8.64+-0x18] ;  /* 0xffffe80c08107981 */ /* 0x000ee4000c1e1900 */
[----:B---3--:R-:W-:-:S05]  /*02c0*/  IMAD R17, R14, R16, R5 ;  /* 0x000000100e117224 */ /* 0x008fca00078e0205 */
[----:B------:R3:W-:Y:S04]  /*02d0*/  STG.E desc[UR12][R2.64], R17 ;  /* 0x0000001102007986 */ /* 0x0007e8000c10190c */
[----:B------:R-:W1:Y:S04]  /*02e0*/  LDG.E R14, desc[UR12][R10.64+-0x14] ;  /* 0xffffec0c0a0e7981 */ /* 0x000e68000c1e1900 */
[----:B------:R-:W1:Y:S02]  /*02f0*/  LDG.E R16, desc[UR12][R8.64+-0x14] ;  /* 0xffffec0c08107981 */ /* 0x000e64000c1e1900 */
[----:B-1----:R-:W-:-:S05]  /*0300*/  IMAD R15, R14, R16, R17 ;  /* 0x000000100e0f7224 */ /* 0x002fca00078e0211 */
[----:B------:R1:W-:Y:S04]  /*0310*/  STG.E desc[UR12][R2.64], R15 ;  /* 0x0000000f02007986 */ /* 0x0003e8000c10190c */
[----:B------:R-:W2:Y:S04]  /*0320*/  LDG.E R14, desc[UR12][R10.64+-0x10] ;  /* 0xfffff00c0a0e7981 */ /* 0x000ea8000c1e1900 */
[----:B------:R-:W2:Y:S02]  /*0330*/  LDG.E R16, desc[UR12][R8.64+-0x10] ;  /* 0xfffff00c08107981 */ /* 0x000ea4000c1e1900 */
        /* <DEDUP_REMOVED lines=34> */
[----:B------:R-:W4:Y:S04]  /*0560*/  LDG.E R14, desc[UR12][R10.64+0x14] ;  /* 0x0000140c0a0e7981 */ /* 0x000f28000c1e1900 */
[----:B------:R-:W4:Y:S02]  /*0570*/  LDG.E R16, desc[UR12][R8.64+0x14] ;  /* 0x0000140c08107981 */ /* 0x000f24000c1e1900 */
[----:B----4-:R-:W-:-:S05]  /*0580*/  IMAD R19, R14, R16, R15 ;  /* 0x000000100e137224 */ /* 0x010fca00078e020f */
[----:B------:R4:W-:Y:S04]  /*0590*/  STG.E desc[UR12][R2.64], R19 ;  /* 0x0000001302007986 */ /* 0x0009e8000c10190c */
[----:B------:R-:W3:Y:S04]  /*05a0*/  LDG.E R14, desc[UR12][R10.64+0x18] ;  /* 0x0000180c0a0e7981 */ /* 0x000ee8000c1e1900 */
[----:B--2---:R-:W3:Y:S01]  /*05b0*/  LDG.E R5, desc[UR12][R8.64+0x18] ;  /* 0x0000180c08057981 */ /* 0x004ee2000c1e1900 */
[----:B------:R-:W-:Y:S01]  /*05c0*/  IADD3 R12, PT, PT, R12, 0x10, RZ ;  /* 0x000000100c0c7810 */ /* 0x000fe20007ffe0ff */
[----:B---3--:R-:W-:-:S05]  /*05d0*/  IMAD R17, R14, R5, R19 ;  /* 0x000000050e117224 */ /* 0x008fca00078e0213 */
[----:B------:R4:W-:Y:S04]  /*05e0*/  STG.E desc[UR12][R2.64], R17 ;  /* 0x0000001102007986 */ /* 0x0009e8000c10190c */
[----:B------:R-:W2:Y:S04]  /*05f0*/  LDG.E R14, desc[UR12][R10.64+0x1c] ;  /* 0x00001c0c0a0e7981 */ /* 0x000ea8000c1e1900 */
[----:B------:R-:W2:Y:S01]  /*0600*/  LDG.E R5, desc[UR12][R8.64+0x1c] ;  /* 0x00001c0c08057981 */ /* 0x000ea2000c1e1900 */
[----:B------:R-:W-:Y:S02]  /*0610*/  ISETP.NE.AND P1, PT, R12, RZ, PT ;  /* 0x000000ff0c00720c */ /* 0x000fe40003f25270 */
[----:B------:R-:W-:Y:S01]  /*0620*/  IADD3 R13, PT, PT, R13, 0x10, RZ ;  /* 0x000000100d0d7810 */ /* 0x000fe20007ffe0ff */
[----:B--2---:R-:W-:Y:S01]  /*0630*/  IMAD R5, R14, R5, R17 ;  /* 0x000000050e057224 */ /* 0x004fe200078e0211 */
[----:B------:R-:W-:-:S04]  /*0640*/  IADD3 R14, P2, PT, R8, 0x40, RZ ;  /* 0x00000040080e7810 */ /* 0x000fc80007f5e0ff */
[----:B------:R4:W-:Y:S01]  /*0650*/  STG.E desc[UR12][R2.64], R5 ;  /* 0x0000000502007986 */ /* 0x0009e2000c10190c */
[----:B-1----:R-:W-:-:S04]  /*0660*/  IADD3.X R15, PT, PT, RZ, R9, RZ, P2, !PT ;  /* 0x00000009ff0f7210 */ /* 0x002fc800017fe4ff */
[----:B------:R-:W-:Y:S05]  /*0670*/  @P1 BRA `(.L_x_1) ;  /* 0xfffffff800d41947 */ /* 0x000fea000383ffff */
.L_x_0:
[----:B------:R-:W-:Y:S05]  /*0680*/  @!P0 EXIT ;  /* 0x000000000000894d */ /* 0x000fea0003800000 */
[----:B------:R-:W-:Y:S02]  /*0690*/  ISETP.GE.U32.AND P0, PT, R6, 0x8, PT ;  /* 0x000000080600780c */ /* 0x000fe40003f06070 */
[----:B------:R-:W-:-:S04]  /*06a0*/  LOP3.LUT R14, R4, 0x7, RZ, 0xc0, !PT ;  /* 0x00000007040e7812 */ /* 0x000fc800078ec0ff */
[----:B------:R-:W-:-:S07]  /*06b0*/  ISETP.NE.AND P1, PT, R14, RZ, PT ;  /* 0x000000ff0e00720c */ /* 0x000fce0003f25270 */
[----:B------:R-:W-:Y:S06]  /*06c0*/  @!P0 BRA `(.L_x_2) ;  /* 0x0000000000988947 */ /* 0x000fec0003800000 */
[----:B------:R-:W1:Y:S01]  /*06d0*/  LDC.64 R8, c[0x0][0x380] ;  /* 0x0000e000ff087b82 */ /* 0x000e620000000a00 */
[----:B------:R-:W-:-:S07]  /*06e0*/  IADD3 R13, PT, PT, R7, R0, RZ ;  /* 0x00000000070d7210 */ /* 0x000fce0007ffe0ff */
[----:B------:R-:W2:Y:S01]  /*06f0*/  LDC.64 R10, c[0x0][0x388] ;  /* 0x0000e200ff0a7b82 */ /* 0x000ea20000000a00 */
[----:B-1----:R-:W-:-:S05]  /*0700*/  IMAD.WIDE R8, R13, 0x4, R8 ;  /* 0x000000040d087825 */ /* 0x002fca00078e0208 */
[----:B------:R-:W4:Y:S01]  /*0710*/  LDG.E R6, desc[UR12][R8.64] ;  /* 0x0000000c08067981 */ /* 0x000f22000c1e1900 */
[----:B--2---:R-:W-:-:S05]  /*0720*/  IMAD.WIDE.U32 R10, R0, 0x4, R10 ;  /* 0x00000004000a7825 */ /* 0x004fca00078e000a */
[----:B------:R-:W4:Y:S02]  /*0730*/  LDG.E R12, desc[UR12][R10.64] ;  /* 0x0000000c0a0c7981 */ /* 0x000f24000c1e1900 */
[----:B----45:R-:W-:-:S05]  /*0740*/  IMAD R5, R6, R12, R5 ;  /* 0x0000000c06057224 */ /* 0x030fca00078e0205 */
        /* <DEDUP_REMOVED lines=21> */
[----:B------:R-:W3:Y:S04]  /*08a0*/  LDG.E R6, desc[UR12][R8.64+0x18] ;  /* 0x0000180c08067981 */ /* 0x000ee8000c1e1900 */
[----:B------:R-:W3:Y:S02]  /*08b0*/  LDG.E R12, desc[UR12][R10.64+0x18] ;  /* 0x0000180c0a0c7981 */ /* 0x000ee4000c1e1900 */
[----:B---3--:R-:W-:-:S05]  /*08c0*/  IMAD R17, R6, R12, R15 ;  /* 0x0000000c06117224 */ /* 0x008fca00078e020f */
[----:B------:R2:W-:Y:S04]  /*08d0*/  STG.E desc[UR12][R2.64], R17 ;  /* 0x0000001102007986 */ /* 0x0005e8000c10190c */
[----:B------:R-:W3:Y:S04]  /*08e0*/  LDG.E R6, desc[UR12][R8.64+0x1c] ;  /* 0x00001c0c08067981 */ /* 0x000ee8000c1e1900 */
[----:B-1----:R-:W3:Y:S01]  /*08f0*/  LDG.E R5, desc[UR12][R10.64+0x1c] ;  /* 0x00001c0c0a057981 */ /* 0x002ee2000c1e1900 */
[----:B------:R-:W-:Y:S01]  /*0900*/  IADD3 R0, PT, PT, R0, 0x8, RZ ;  /* 0x0000000800007810 */ /* 0x000fe20007ffe0ff */
[----:B---3--:R-:W-:-:S05]  /*0910*/  IMAD R5, R6, R5, R17 ;  /* 0x0000000506057224 */ /* 0x008fca00078e0211 */
[----:B------:R2:W-:Y:S02]  /*0920*/  STG.E desc[UR12][R2.64], R5 ;  /* 0x0000000502007986 */ /* 0x0005e4000c10190c */
.L_x_2:
[----:B------:R-:W-:Y:S05]  /*0930*/  @!P1 EXIT ;  /* 0x000000000000994d */ /* 0x000fea0003800000 */
[----:B------:R-:W-:Y:S02]  /*0940*/  ISETP.GE.U32.AND P0, PT, R14, 0x4, PT ;  /* 0x000000040e00780c */ /* 0x000fe40003f06070 */
[----:B------:R-:W-:-:S04]  /*0950*/  LOP3.LUT R4, R4, 0x3, RZ, 0xc0, !PT ;  /* 0x0000000304047812 */ /* 0x000fc800078ec0ff */
[----:B------:R-:W-:-:S07]  /*0960*/  ISETP.NE.AND P1, PT, R4, RZ, PT ;  /* 0x000000ff0400720c */ /* 0x000fce0003f25270 */
[----:B------:R-:W-:Y:S06]  /*0970*/  @!P0 BRA `(.L_x_3) ;  /* 0x0000000000588947 */ /* 0x000fec0003800000 */
[----:B------:R-:W1:Y:S01]  /*0980*/  LDC.64 R8, c[0x0][0x380] ;  /* 0x0000e000ff087b82 */ /* 0x000e620000000a00 */
[----:B--2---:R-:W-:-:S07]  /*0990*/  IADD3 R13, PT, PT, R7, R0, RZ ;  /* 0x00000000070d7210 */ /* 0x004fce0007ffe0ff */
        /* <DEDUP_REMOVED lines=11> */
[----:B------:R-:W2:Y:S04]  /*0a50*/  LDG.E R6, desc[UR12][R8.64+0x8] ;  /* 0x0000080c08067981 */ /* 0x000ea8000c1e1900 */
[----:B------:R-:W2:Y:S02]  /*0a60*/  LDG.E R12, desc[UR12][R10.64+0x8] ;  /* 0x0000080c0a0c7981 */ /* 0x000ea4000c1e1900 */
[----:B--2---:R-:W-:-:S05]  /*0a70*/  IMAD R15, R6, R12, R13 ;  /* 0x0000000c060f7224 */ /* 0x004fca00078e020d */
[----:B------:R3:W-:Y:S04]  /*0a80*/  STG.E desc[UR12][R2.64], R15 ;  /* 0x0000000f02007986 */ /* 0x0007e8000c10190c */
[----:B------:R-:W1:Y:S04]  /*0a90*/  LDG.E R6, desc[UR12][R8.64+0xc] ;  /* 0x00000c0c08067981 */ /* 0x000e68000c1e1900 */
[----:B------:R-:W1:Y:S01]  /*0aa0*/  LDG.E R12, desc[UR12][R10.64+0xc] ;  /* 0x00000c0c0a0c7981 */ /* 0x000e62000c1e1900 */
[----:B------:R-:W-:Y:S01]  /*0ab0*/  IADD3 R0, PT, PT, R0, 0x4, RZ ;  /* 0x0000000400007810 */ /* 0x000fe20007ffe0ff */
[----:B-1----:R-:W-:-:S05]  /*0ac0*/  IMAD R5, R6, R12, R15 ;  /* 0x0000000c06057224 */ /* 0x002fca00078e020f */
[----:B------:R3:W-:Y:S02]  /*0ad0*/  STG.E desc[UR12][R2.64], R5 ;  /* 0x0000000502007986 */ /* 0x0007e4000c10190c */
.L_x_3:
[----:B------:R-:W-:Y:S05]  /*0ae0*/  @!P1 EXIT ;  /* 0x000000000000994d */ /* 0x000fea0003800000 */
[----:B------:R-:W1:Y:S01]  /*0af0*/  LDC.64 R10, c[0x0][0x388] ;  /* 0x0000e200ff0a7b82 */ /* 0x000e620000000a00 */
[----:B--23--:R-:W-:Y:S02]  /*0b00*/  IADD3 R13, PT, PT, R7, R0, RZ ;  /* 0x00000000070d7210 */ /* 0x00cfe40007ffe0ff */
[----:B------:R-:W-:-:S05]  /*0b10*/  IADD3 R4, PT, PT, -R4, RZ, RZ ;  /* 0x000000ff04047210 */ /* 0x000fca0007ffe1ff */
[----:B------:R-:W2:Y:S01]  /*0b20*/  LDC.64 R8, c[0x0][0x380] ;  /* 0x0000e000ff087b82 */ /* 0x000ea20000000a00 */
[----:B-1----:R-:W-:-:S07]  /*0b30*/  IMAD.WIDE.U32 R10, R0, 0x4, R10 ;  /* 0x00000004000a7825 */ /* 0x002fce00078e000a */
.L_x_4:
[----:B--2---:R-:W-:Y:S01]  /*0b40*/  IMAD.WIDE R6, R13, 0x4, R8 ;  /* 0x000000040d067825 */ /* 0x004fe200078e0208 */
[----:B-1----:R1:W4:Y:S05]  /*0b50*/  LDG.E R0, desc[UR12][R10.64] ;  /* 0x0000000c0a007981 */ /* 0x00232a000c1e1900 */
[----:B------:R-:W4:Y:S01]  /*0b60*/  LDG.E R6, desc[UR12][R6.64] ;  /* 0x0000000c06067981 */ /* 0x000f22000c1e1900 */
[----:B------:R-:W-:-:S04]  /*0b70*/  IADD3 R4, PT, PT, R4, 0x1, RZ ;  /* 0x0000000104047810 */ /* 0x000fc80007ffe0ff */
[----:B------:R-:W-:Y:S02]  /*0b80*/  ISETP.NE.AND P0, PT, R4, RZ, PT ;  /* 0x000000ff0400720c */ /* 0x000fe40003f05270 */
[----:B-1----:R-:W-:Y:S02]  /*0b90*/  IADD3 R10, P1, PT, R10, 0x4, RZ ;  /* 0x000000040a0a7810 */ /* 0x002fe40007f3e0ff */
[----:B------:R-:W-:Y:S02]  /*0ba0*/  IADD3 R13, PT, PT, R13, 0x1, RZ ;  /* 0x000000010d0d7810 */ /* 0x000fe40007ffe0ff */
[----:B------:R-:W-:Y:S01]  /*0bb0*/  IADD3.X R11, PT, PT, RZ, R11, RZ, P1, !PT ;  /* 0x0000000bff0b7210 */ /* 0x000fe20000ffe4ff */
[----:B----45:R-:W-:-:S05]  /*0bc0*/  IMAD R5, R6, R0, R5 ;  /* 0x0000000006057224 */ /* 0x030fca00078e0205 */
[----:B------:R1:W-:Y:S01]  /*0bd0*/  STG.E desc[UR12][R2.64], R5 ;  /* 0x0000000502007986 */ /* 0x0003e2000c10190c */
[----:B------:R-:W-:Y:S05]  /*0be0*/  @P0 BRA `(.L_x_4) ;  /* 0xfffffffc00d40947 */ /* 0x000fea000383ffff */
[----:B------:R-:W-:Y:S05]  /*0bf0*/  EXIT ;  /* 0x000000000000794d */ /* 0x000fea0003800000 */
.L_x_5:
[----:B------:R-:W-:-:S00]  /*0c00*/  BRA `(.L_x_5) ;  /* 0xfffffffc00fc7947 */ /* 0x000fc0000383ffff */
[----:B------:R-:W-:-:S00]  /*0c10*/  NOP ;  /* 0x0000000000007918 */ /* 0x000fc00000000000 */
        /* <DEDUP_REMOVED lines=14> */
.L_x_19:


//--------------------- .text._Z9MxVKernelPKiS0_Pii --------------------------
	.section	.text._Z9MxVKernelPKiS0_Pii,"ax",@progbits
	.align	128
        .global         _Z9MxVKernelPKiS0_Pii
        .type           _Z9MxVKernelPKiS0_Pii,@function
        .size           _Z9MxVKernelPKiS0_Pii,(.L_x_20 - _Z9MxVKernelPKiS0_Pii)
        .other          _Z9MxVKernelPKiS0_Pii,@"STO_CUDA_ENTRY STV_DEFAULT"
_Z9MxVKernelPKiS0_Pii:
.text._Z9MxVKernelPKiS0_Pii:
        /* <DEDUP_REMOVED lines=11> */
[C---:B------:R-:W-:Y:S01]  /*00b0*/  ISETP.GE.U32.AND P0, PT, R9.reuse, 0x8, PT ;  /* 0x000000080900780c */ /* 0x040fe20003f06070 */
[----:B------:R-:W-:Y:S01]  /*00c0*/  HFMA2 R4, -RZ, RZ, 0, 0 ;  /* 0x00000000ff047431 */ /* 0x000fe200000001ff */
[----:B------:R-:W-:Y:S01]  /*00d0*/  LOP3.LUT R8, R9, 0x7, RZ, 0xc0, !PT ;  /* 0x0000000709087812 */ /* 0x000fe200078ec0ff */
[----:B0-----:R-:W-:-:S05]  /*00e0*/  IMAD.WIDE R2, R0, 0x4, R2 ;  /* 0x0000000400027825 */ /* 0x001fca00078e0202 */
[----:B-1----:R0:W5:Y:S05]  /*00f0*/  LDG.E R11, desc[UR6][R2.64] ;  /* 0x00000006020b7981 */ /* 0x00216a000c1e1900 */
[----:B------:R-:W-:Y:S05]  /*0100*/  @!P0 BRA `(.L_x_6) ;  /* 0x0000000000e88947 */ /* 0x000fea0003800000 */
[----:B------:R-:W1:Y:S01]  /*0110*/  LDCU.64 UR4, c[0x0][0x388] ;  /* 0x00007100ff0477ac */ /* 0x000e620008000a00 */
[----:B------:R-:W-:Y:S02]  /*0120*/  LOP3.LUT R12, R9, 0x7ffffff8, RZ, 0xc0, !PT ;  /* 0x7ffffff8090c7812 */ /* 0x000fe400078ec0ff */
[----:B------:R-:W-:Y:S02]  /*0130*/  MOV R14, R0 ;  /* 0x00000000000e7202 */ /* 0x000fe40000000f00 */
[----:B------:R-:W-:Y:S01]  /*0140*/  IADD3 R10, PT, PT, -R12, RZ, RZ ;  /* 0x000000ff0c0a7210 */ /* 0x000fe20007ffe1ff */
[----:B-1----:R-:W-:-:S04]  /*0150*/  UIADD3 UR4, UP0, UPT, UR4, 0x10, URZ ;  /* 0x0000001004047890 */ /* 0x002fc8000ff1e0ff */
[----:B------:R-:W-:Y:S02]  /*0160*/  UIADD3.X UR5, UPT, UPT, URZ, UR5, URZ, UP0, !UPT ;  /* 0x00000005ff057290 */ /* 0x000fe400087fe4ff */
[----:B------:R-:W-:-:S04]  /*0170*/  MOV R15, UR4 ;  /* 0x00000004000f7c02 */ /* 0x000fc80008000f00 */
[----:B------:R-:W-:-:S07]  /*0180*/  MOV R16, UR5 ;  /* 0x0000000500107c02 */ /* 0x000fce0008000f00 */
.L_x_7:
[----:B-1----:R-:W1:Y:S01]  /*0190*/  LDC.64 R6, c[0x0][0x380] ;  /* 0x0000e000ff067b82 */ /* 0x002e620000000a00 */
[----:B------:R-:W-:Y:S02]  /*01a0*/  MOV R4, R15 ;  /* 0x0000000f00047202 */ /* 0x000fe40000000f00 */
[----:B------:R-:W-:-:S05]  /*01b0*/  MOV R5, R16 ;  /* 0x0000001000057202 */ /* 0x000fca0000000f00 */
[----:B------:R-:W2:Y:S01]  /*01c0*/  LDG.E R13, desc[UR6][R4.64+-0x10] ;  /* 0xfffff006040d7981 */ /* 0x000ea2000c1e1900 */
[----:B-1----:R-:W-:-:S05]  /*01d0*/  IMAD.WIDE R6, R14, 0x4, R6 ;  /* 0x000000040e067825 */ /* 0x002fca00078e0206 */
[----:B------:R-:W2:Y:S02]  /*01e0*/  LDG.E R16, desc[UR6][R6.64] ;  /* 0x0000000606107981 */ /* 0x000ea4000c1e1900 */
[----:B--2--5:R-:W-:Y:S02]  /*01f0*/  IMAD R13, R16, R13, R11 ;  /* 0x0000000d100d7224 */ /* 0x024fe400078e020b */
[----:B------:R-:W-:-:S03]  /*0200*/  IMAD.WIDE.U32 R16, R9, 0x4, R6 ;  /* 0x0000000409107825 */ /* 0x000fc600078e0006 */
[----:B------:R1:W-:Y:S04]  /*0210*/  STG.E desc[UR6][R2.64], R13 ;  /* 0x0000000d02007986 */ /* 0x0003e8000c101906 */
[----:B------:R-:W2:Y:S04]  /*0220*/  LDG.E R16, desc[UR6][R16.64] ;  /* 0x0000000610107981 */ /* 0x000ea8000c1e1900 */
[----:B------:R-:W2:Y:S01]  /*0230*/  LDG.E R11, desc[UR6][R4.64+-0xc] ;  /* 0xfffff406040b7981 */ /* 0x000ea2000c1e1900 */
[----:B------:R-:W-:-:S04]  /*0240*/  IMAD.WIDE.U32 R18, R9, 0x8, R6 ;  /* 0x0000000809127825 */ /* 0x000fc800078e0006 */
[----:B--2---:R-:W-:-:S05]  /*0250*/  IMAD R11, R16, R11, R13 ;  /* 0x0000000b100b7224 */ /* 0x004fca00078e020d */
[----:B------:R2:W-:Y:S04]  /*0260*/  STG.E desc[UR6][R2.64], R11 ;  /* 0x0000000b02007986 */ /* 0x0005e8000c101906 */
[----:B------:R-:W3:Y:S04]  /*0270*/  LDG.E R18, desc[UR6][R18.64] ;  /* 0x0000000612127981 */ /* 0x000ee8000c1e1900 */
[----:B------:R-:W3:Y:S01]  /*0280*/  LDG.E R15, desc[UR6][R4.64+-0x8] ;  /* 0xfffff806040f7981 */ /* 0x000ee2000c1e1900 */
[----:B------:R-:W-:-:S04]  /*0290*/  IMAD.WIDE.U32 R20, R9, 0xc, R6 ;  /* 0x0000000c09147825 */ /* 0x000fc800078e0006 */
[----:B---3--:R-:W-:-:S05]  /*02a0*/  IMAD R15, R18, R15, R11 ;  /* 0x0000000f120f7224 */ /* 0x008fca00078e020b */
[----:B------:R3:W-:Y:S04]  /*02b0*/  STG.E desc[UR6][R2.64], R15 ;  /* 0x0000000f02007986 */ /* 0x0007e8000c101906 */
[----:B------:R-:W4:Y:S04]  /*02c0*/  LDG.E R20, desc[UR6][R20.64] ;  /* 0x0000000614147981 */ /* 0x000f28000c1e1900 */
[----:B-1----:R-:W4:Y:S01]  /*02d0*/  LDG.E R13, desc[UR6][R4.64+-0x4] ;  /* 0xfffffc06040d7981 */ /* 0x002f22000c1e1900 */
[----:B------:R-:W-:-:S04]  /*02e0*/  IMAD.WIDE.U32 R16, R9, 0x10, R6 ;  /* 0x0000001009107825 */ /* 0x000fc800078e0006 */
[----:B----4-:R-:W-:-:S05]  /*02f0*/  IMAD R13, R20, R13, R15 ;  /* 0x0000000d140d7224 */ /* 0x010fca00078e020f */
[----:B------:R1:W-:Y:S04]  /*0300*/  STG.E desc[UR6][R2.64], R13 ;  /* 0x0000000d02007986 */ /* 0x0003e8000c101906 */
[----:B------:R-:W4:Y:S04]  /*0310*/  LDG.E R16, desc[UR6][R16.64] ;  /* 0x0000000610107981 */ /* 0x000f28000c1e1900 */
[----:B--2---:R-:W4:Y:S01]  /*0320*/  LDG.E R11, desc[UR6][R4.64] ;  /* 0x00000006040b7981 */ /* 0x004f22000c1e1900 */
[----:B------:R-:W-:-:S04]  /*0330*/  IMAD.WIDE.U32 R18, R9, 0x14, R6 ;  /* 0x0000001409127825 */ /* 0x000fc800078e0006 */
[----:B----4-:R-:W-:-:S05]  /*0340*/  IMAD R11, R16, R11, R13 ;  /* 0x0000000b100b7224 */ /* 0x010fca00078e020d */
[----:B------:R2:W-:Y:S04]  /*0350*/  STG.E desc[UR6][R2.64], R11 ;  /* 0x0000000b02007986 */ /* 0x0005e8000c101906 */
[----:B------:R-:W4:Y:S04]  /*0360*/  LDG.E R18, desc[UR6][R18.64] ;  /* 0x0000000612127981 */ /* 0x000f28000c1e1900 */
[----:B---3--:R-:W4:Y:S01]  /*0370*/  LDG.E R15, desc[UR6][R4.64+0x4] ;  /* 0x00000406040f7981 */ /* 0x008f22000c1e1900 */
[----:B------:R-:W-:-:S04]  /*0380*/  IMAD.WIDE.U32 R20, R9, 0x18, R6 ;  /* 0x0000001809147825 */ /* 0x000fc800078e0006 */
[----:B----4-:R-:W-:-:S05]  /*0390*/  IMAD R15, R18, R15, R11 ;  /* 0x0000000f120f7224 */ /* 0x010fca00078e020b */
[----:B------:R3:W-:Y:S04]  /*03a0*/  STG.E desc[UR6][R2.64], R15 ;  /* 0x0000000f02007986 */ /* 0x0007e8000c101906 */
[----:B------:R-:W4:Y:S04]  /*03b0*/  LDG.E R20, desc[UR6][R20.64] ;  /* 0x0000000614147981 */ /* 0x000f28000c1e1900 */
[----:B-1----:R-:W4:Y:S01]  /*03c0*/  LDG.E R13, desc[UR6][R4.64+0x8] ;  /* 0x00000806040d7981 */ /* 0x002f22000c1e1900 */
[----:B------:R-:W-:Y:S01]  /*03d0*/  IMAD.WIDE.U32 R6, R9, 0x1c, R6 ;  /* 0x0000001c09067825 */ /* 0x000fe200078e0006 */
[----:B------:R-:W-:-:S03]  /*03e0*/  IADD3 R10, PT, PT, R10, 0x8, RZ ;  /* 0x000000080a0a7810 */ /* 0x000fc60007ffe0ff */
[----:B----4-:R-:W-:-:S05]  /*03f0*/  IMAD R13, R20, R13, R15 ;  /* 0x0000000d140d7224 */ /* 0x010fca00078e020f */
[----:B------:R1:W-:Y:S04]  /*0400*/  STG.E desc[UR6][R2.64], R13 ;  /* 0x0000000d02007986 */ /* 0x0003e8000c101906 */
[----:B------:R-:W4:Y:S04]  /*0410*/  LDG.E R6, desc[UR6][R6.64] ;  /* 0x0000000606067981 */ /* 0x000f28000c1e1900 */
[----:B--2---:R-:W4:Y:S01]  /*0420*/  LDG.E R11, desc[UR6][R4.64+0xc] ;  /* 0x00000c06040b7981 */ /* 0x004f22000c1e1900 */
[----:B------:R-:W-:Y:S02]  /*0430*/  ISETP.NE.AND P0, PT, R10, RZ, PT ;  /* 0x000000ff0a00720c */ /* 0x000fe40003f05270 */
[----:B---3--:R-:W-:-:S02]  /*0440*/  IADD3 R15, P1, PT, R4, 0x20, RZ ;  /* 0x00000020040f7810 */ /* 0x008fc40007f3e0ff */
[----:B------:R-:W-:Y:S02]  /*0450*/  LEA R14, R9, R14, 0x3 ;  /* 0x0000000e090e7211 */ /* 0x000fe400078e18ff */
[----:B------:R-:W-:Y:S01]  /*0460*/  IADD3.X R16, PT, PT, RZ, R5, RZ, P1, !PT ;  /* 0x00000005ff107210 */ /* 0x000fe20000ffe4ff */
[----:B----4-:R-:W-:-:S05]  /*0470*/  IMAD R11, R6, R11, R13 ;  /* 0x0000000b060b7224 */ /* 0x010fca00078e020d */
[----:B------:R1:W-:Y:S01]  /*0480*/  STG.E desc[UR6][R2.64], R11 ;  /* 0x0000000b02007986 */ /* 0x0003e2000c101906 */
[----:B------:R-:W-:Y:S05]  /*0490*/  @P0 BRA `(.L_x_7) ;  /* 0xfffffffc003c0947 */ /* 0x000fea000383ffff */
[----:B------:R-:W-:-:S07]  /*04a0*/  MOV R4, R12 ;  /* 0x0000000c00047202 */ /* 0x000fce0000000f00 */
.L_x_6:
[----:B------:R-:W-:-:S13]  /*04b0*/  ISETP.NE.AND P0, PT, R8, RZ, PT ;  /* 0x000000ff0800720c */ /* 0x000fda0003f05270 */
[----:B------:R-:W-:Y:S05]  /*04c0*/  @!P0 EXIT ;  /* 0x000000000000894d */ /* 0x000fea0003800000 */
[----:B------:R-:W-:Y:S02]  /*04d0*/  ISETP.GE.U32.AND P0, PT, R8, 0x4, PT ;  /* 0x000000040800780c */ /* 0x000fe40003f06070 */
[----:B------:R-:W-:-:S04]  /*04e0*/  LOP3.LUT R16, R9, 0x3, RZ, 0xc0, !PT ;  /* 0x0000000309107812 */ /* 0x000fc800078ec0ff */
[----:B------:R-:W-:-:S07]  /*04f0*/  ISETP.NE.AND P1, PT, R16, RZ, PT ;  /* 0x000000ff1000720c */ /* 0x000fce0003f25270 */
[----:B------:R-:W-:Y:S06]  /*0500*/  @!P0 BRA `(.L_x_8) ;  /* 0x0000000000648947 */ /* 0x000fec0003800000 */
[----:B-1----:R-:W1:Y:S01]  /*0510*/  LDC.64 R12, c[0x0][0x380] ;  /* 0x0000e000ff0c7b82 */ /* 0x002e620000000a00 */
[----:B------:R-:W-:-:S07]  /*0520*/  IMAD R5, R4, R9, R0 ;  /* 0x0000000904057224 */ /* 0x000fce00078e0200 */
[----:B------:R-:W2:Y:S01]  /*0530*/  LDC.64 R6, c[0x0][0x388] ;  /* 0x0000e200ff067b82 */ /* 0x000ea20000000a00 */
[----:B-1----:R-:W-:-:S05]  /*0540*/  IMAD.WIDE R12, R5, 0x4, R12 ;  /* 0x00000004050c7825 */ /* 0x002fca00078e020c */
[----:B------:R-:W3:Y:S01]  /*0550*/  LDG.E R8, desc[UR6][R12.64] ;  /* 0x000000060c087981 */ /* 0x000ee2000c1e1900 */
[----:B--2---:R-:W-:-:S05]  /*0560*/  IMAD.WIDE.U32 R6, R4, 0x4, R6 ;  /* 0x0000000404067825 */ /* 0x004fca00078e0006 */
[----:B------:R-:W3:Y:S02]  /*0570*/  LDG.E R5, desc[UR6][R6.64] ;  /* 0x0000000606057981 */ /* 0x000ee4000c1e1900 */
[----:B---3-5:R-:W-:Y:S02]  /*0580*/  IMAD R5, R8, R5, R11 ;  /* 0x0000000508057224 */ /* 0x028fe400078e020b */
[----:B------:R-:W-:-:S03]  /*0590*/  IMAD.WIDE.U32 R10, R9, 0x4, R12 ;  /* 0x00000004090a7825 */ /* 0x000fc600078e000c */
[----:B------:R2:W-:Y:S04]  /*05a0*/  STG.E desc[UR6][R2.64], R5 ;  /* 0x0000000502007986 */ /* 0x0005e8000c101906 */
[----:B------:R-:W3:Y:S04]  /*05b0*/  LDG.E R8, desc[UR6][R10.64] ;  /* 0x000000060a087981 */ /* 0x000ee8000c1e1900 */
[----:B------:R-:W3:Y:S02]  /*05c0*/  LDG.E R14, desc[UR6][R6.64+0x4] ;  /* 0x00000406060e7981 */ /* 0x000ee4000c1e1900 */
[----:B---3--:R-:W-:-:S02]  /*05d0*/  IMAD R17, R8, R14, R5 ;  /* 0x0000000e08117224 */ /* 0x008fc400078e0205 */
        /* <DEDUP_REMOVED lines=8> */
[----:B------:R-:W3:Y:S01]  /*0660*/  LDG.E R11, desc[UR6][R6.64+0xc] ;  /* 0x00000c06060b7981 */ /* 0x000ee2000c1e1900 */
[----:B------:R-:W-:Y:S01]  /*0670*/  IADD3 R4, PT, PT, R4, 0x4, RZ ;  /* 0x0000000404047810 */ /* 0x000fe20007ffe0ff */
[----:B---3--:R-:W-:-:S05]  /*0680*/  IMAD R11, R12, R11, R19 ;  /* 0x0000000b0c0b7224 */ /* 0x008fca00078e0213 */
[----:B------:R2:W-:Y:S02]  /*0690*/  STG.E desc[UR6][R2.64], R11 ;  /* 0x0000000b02007986 */ /* 0x0005e4000c101906 */
.L_x_8:
[----:B------:R-:W-:Y:S05]  /*06a0*/  @!P1 EXIT ;  /* 0x000000000000994d */ /* 0x000fea0003800000 */
[----:B------:R-:W-:Y:S02]  /*06b0*/  ISETP.NE.AND P0, PT, R16, 0x1, PT ;  /* 0x000000011000780c */ /* 0x000fe40003f05270 */
[----:B--2---:R-:W-:-:S04]  /*06c0*/  LOP3.LUT R5, R9, 0x1, RZ, 0xc0, !PT ;  /* 0x0000000109057812 */ /* 0x004fc800078ec0ff */
[----:B------:R-:W-:-:S07]  /*06d0*/  ISETP.NE.U32.AND P1, PT, R5, 0x1, PT ;  /* 0x000000010500780c */ /* 0x000fce0003f25070 */
[----:B------:R-:W-:Y:S06]  /*06e0*/  @!P0 BRA `(.L_x_9) ;  /* 0x00000000003c8947 */ /* 0x000fec0003800000 */
[----:B------:R-:W2:Y:S01]  /*06f0*/  LDC.64 R6, c[0x0][0x380] ;  /* 0x0000e000ff067b82 */ /* 0x000ea20000000a00 */
[----:B------:R-:W-:-:S07]  /*0700*/  IMAD R5, R4, R9, R0 ;  /* 0x0000000904057224 */ /* 0x000fce00078e0200 */
[----:B-1----:R-:W1:Y:S01]  /*0710*/  LDC.64 R12, c[0x0][0x388] ;  /* 0x0000e200ff0c7b82 */ /* 0x002e620000000a00 */
[----:B--2---:R-:W-:-:S05]  /*0720*/  IMAD.WIDE R6, R5, 0x4, R6 ;  /* 0x0000000405067825 */ /* 0x004fca00078e0206 */
[----:B------:R-:W2:Y:S01]  /*0730*/  LDG.E R8, desc[UR6][R6.64] ;  /* 0x0000000606087981 */ /* 0x000ea2000c1e1900 */
[----:B-1----:R-:W-:-:S05]  /*0740*/  IMAD.WIDE.U32 R12, R4, 0x4, R12 ;  /* 0x00000004040c7825 */ /* 0x002fca00078e000c */
[----:B------:R-:W2:Y:S01]  /*0750*/  LDG.E R5, desc[UR6][R12.64] ;  /* 0x000000060c057981 */ /* 0x000ea2000c1e1900 */
[----:B------:R-:W-:-:S04]  /*0760*/  IMAD.WIDE.U32 R14, R9, 0x4, R6 ;  /* 0x00000004090e7825 */ /* 0x000fc800078e0006 */
[----:B--2--5:R-:W-:-:S05]  /*0770*/  IMAD R5, R8, R5, R11 ;  /* 0x0000000508057224 */ /* 0x024fca00078e020b */
[----:B------:R2:W-:Y:S04]  /*0780*/  STG.E desc[UR6][R2.64], R5 ;  /* 0x0000000502007986 */ /* 0x0005e8000c101906 */
[----:B------:R-:W3:Y:S04]  /*0790*/  LDG.E R14, desc[UR6][R14.64] ;  /* 0x000000060e0e7981 */ /* 0x000ee8000c1e1900 */
[----:B------:R-:W3:Y:S01]  /*07a0*/  LDG.E R11, desc[UR6][R12.64+0x4] ;  /* 0x000004060c0b7981 */ /* 0x000ee2000c1e1900 */
[----:B------:R-:W-:Y:S01]  /*07b0*/  IADD3 R4, PT, PT, R4, 0x2, RZ ;  /* 0x0000000204047810 */ /* 0x000fe20007ffe0ff */
[----:B---3--:R-:W-:-:S05]  /*07c0*/  IMAD R11, R14, R11, R5 ;  /* 0x0000000b0e0b7224 */ /* 0x008fca00078e0205 */
[----:B------:R2:W-:Y:S02]  /*07d0*/  STG.E desc[UR6][R2.64], R11 ;  /* 0x0000000b02007986 */ /* 0x0005e4000c101906 */
.L_x_9:
[----:B------:R-:W-:Y:S05]  /*07e0*/  @P1 EXIT ;  /* 0x000000000000194d */ /* 0x000fea0003800000 */
[----:B------:R-:W3:Y:S01]  /*07f0*/  LDC.64 R6, c[0x0][0x380] ;  /* 0x0000e000ff067b82 */ /* 0x000ee20000000a00 */
[----:B------:R-:W-:-:S07]  /*0800*/  IMAD R9, R4, R9, R0 ;  /* 0x0000000904097224 */ /* 0x000fce00078e0200 */
[----:B-1----:R-:W2:Y:S01]  /*0810*/  LDC.64 R12, c[0x0][0x388] ;  /* 0x0000e200ff0c7b82 */ /* 0x002ea20000000a00 */
[----:B---3--:R-:W-:-:S06]  /*0820*/  IMAD.WIDE R6, R9, 0x4, R6 ;  /* 0x0000000409067825 */ /* 0x008fcc00078e0206 */
[----:B------:R-:W3:Y:S01]  /*0830*/  LDG.E R6, desc[UR6][R6.64] ;  /* 0x0000000606067981 */ /* 0x000ee2000c1e1900 */
[----:B--2---:R-:W-:-:S06]  /*0840*/  IMAD.WIDE.U32 R4, R4, 0x4, R12 ;  /* 0x0000000404047825 */ /* 0x004fcc00078e000c */
[----:B------:R-:W3:Y:S02]  /*0850*/  LDG.E R4, desc[UR6][R4.64] ;  /* 0x0000000604047981 */ /* 0x000ee4000c1e1900 */
[----:B---3-5:R-:W-:-:S05]  /*0860*/  IMAD R11, R6, R4, R11 ;  /* 0x00000004060b7224 */ /* 0x028fca00078e020b */
[----:B------:R-:W-:Y:S01]  /*0870*/  STG.E desc[UR6][R2.64], R11 ;  /* 0x0000000b02007986 */ /* 0x000fe2000c101906 */
[----:B------:R-:W-:Y:S05]  /*0880*/  EXIT ;  /* 0x000000000000794d */ /* 0x000fea0003800000 */
.L_x_10:
        /* <DEDUP_REMOVED lines=15> */
.L_x_20:


//--------------------- .text._Z10MxMKernelSPKiS0_Pii --------------------------
	.section	.text._Z10MxMKernelSPKiS0_Pii,"ax",@progbits
	.align	128
        .global         _Z10MxMKernelSPKiS0_Pii
        .type           _Z10MxMKernelSPKiS0_Pii,@function
        .size           _Z10MxMKernelSPKiS0_Pii,(.L_x_21 - _Z10MxMKernelSPKiS0_Pii)
        .other          _Z10MxMKernelSPKiS0_Pii,@"STO_CUDA_ENTRY STV_DEFAULT"
_Z10MxMKernelSPKiS0_Pii:
.text._Z10MxMKernelSPKiS0_Pii:
[----:B------:R-:W-:Y:S01]  /*0000*/  LDC R1, c[0x0][0x37c] ;  /* 0x0000df00ff017b82 */ /* 0x000fe20000000800 */
[----:B------:R-:W-:Y:S05]  /*0010*/  EXIT ;  /* 0x000000000000794d */ /* 0x000fea0003800000 */
.L_x_11:
        /* <DEDUP_REMOVED lines=14> */
.L_x_21:


//--------------------- .text._Z9MxMKernelPKiS0_Pii --------------------------
	.section	.text._Z9MxMKernelPKiS0_Pii,"ax",@progbits
	.align	128
        .global         _Z9MxMKernelPKiS0_Pii
        .type           _Z9MxMKernelPKiS0_Pii,@function
        .size           _Z9MxMKernelPKiS0_Pii,(.L_x_22 - _Z9MxMKernelPKiS0_Pii)
        .other          _Z9MxMKernelPKiS0_Pii,@"STO_CUDA_ENTRY STV_DEFAULT"
_Z9MxMKernelPKiS0_Pii:
.text._Z9MxMKernelPKiS0_Pii:
[----:B------:R-:W-:Y:S01]  /*0000*/  LDC R1, c[0x0][0x37c] ;  /* 0x0000df00ff017b82 */ /* 0x000fe20000000800 */
[----:B------:R-:W0:Y:S07]  /*0010*/  S2R R5, SR_TID.X ;  /* 0x0000000000057919 */ /* 0x000e2e0000002100 */
[----:B------:R-:W0:Y:S01]  /*0020*/  S2UR UR5, SR_CTAID.X ;  /* 0x00000000000579c3 */ /* 0x000e220000002500 */
[----:B------:R-:W1:Y:S07]  /*0030*/  LDCU UR18, c[0x0][0x398] ;  /* 0x00007300ff1277ac */ /* 0x000e6e0008000800 */
[----:B------:R-:W0:Y:S01]  /*0040*/  LDC R0, c[0x0][0x360] ;  /* 0x0000d800ff007b82 */ /* 0x000e220000000800 */
[----:B-1----:R-:W-:Y:S01]  /*0050*/  UIMAD UR4, UR18, UR18, URZ ;  /* 0x00000012120472a4 */ /* 0x002fe2000f8e02ff */
[----:B0-----:R-:W-:-:S05]  /*0060*/  IMAD R5, R0, UR5, R5 ;  /* 0x0000000500057c24 */ /* 0x001fca000f8e0205 */
[----:B------:R-:W-:-:S13]  /*0070*/  ISETP.GE.AND P0, PT, R5, UR4, PT ;  /* 0x0000000405007c0c */ /* 0x000fda000bf06270 */
[----:B------:R-:W-:Y:S05]  /*0080*/  @P0 EXIT ;  /* 0x000000000000094d */ /* 0x000fea0003800000 */
[----:B------:R-:W-:Y:S01]  /*0090*/  ISETP.GE.AND P0, PT, R5, UR18, PT ;  /* 0x0000001205007c0c */ /* 0x000fe2000bf06270 */
[----:B------:R-:W-:Y:S01]  /*00a0*/  BSSY.RECONVERGENT B0, `(.L_x_12) ;  /* 0x000001e000007945 */ /* 0x000fe20003800200 */
[----:B------:R-:W-:Y:S01]  /*00b0*/  HFMA2 R4, -RZ, RZ, 0, 0 ;  /* 0x00000000ff047431 */ /* 0x000fe200000001ff */
[----:B------:R-:W-:-:S10]  /*00c0*/  MOV R0, R5 ;  /* 0x0000000500007202 */ /* 0x000fd40000000f00 */
[----:B------:R-:W-:Y:S05]  /*00d0*/  @!P0 BRA `(.L_x_13) ;  /* 0x0000000000688947 */ /* 0x000fea0003800000 */
[----:B------:R-:W-:-:S04]  /*00e0*/  IABS R7, UR18 ;  /* 0x0000001200077c13 */ /* 0x000fc80008000000 */
[----:B------:R-:W0:Y:S08]  /*00f0*/  I2F.RP R0, R7 ;  /* 0x0000000700007306 */ /* 0x000e300000209400 */
[----:B0-----:R-:W0:Y:S02]  /*0100*/  MUFU.RCP R0, R0 ;  /* 0x0000000000007308 */ /* 0x001e240000001000 */
[----:B0-----:R-:W-:-:S06]  /*0110*/  IADD3 R2, PT, PT, R0, 0xffffffe, RZ ;  /* 0x0ffffffe00027810 */ /* 0x001fcc0007ffe0ff */
[----:B------:R0:W1:Y:S02]  /*0120*/  F2I.FTZ.U32.TRUNC.NTZ R3, R2 ;  /* 0x0000000200037305 */ /* 0x000064000021f000 */
[----:B0-----:R-:W-:Y:S02]  /*0130*/  MOV R2, RZ ;  /* 0x000000ff00027202 */ /* 0x001fe40000000f00 */
[----:B-1----:R-:W-:-:S05]  /*0140*/  IADD3 R4, PT, PT, RZ, -R3, RZ ;  /* 0x80000003ff047210 */ /* 0x002fca0007ffe0ff */
[----:B------:R-:W-:Y:S01]  /*0150*/  IMAD R9, R4, R7, RZ ;  /* 0x0000000704097224 */ /* 0x000fe200078e02ff */
[----:B------:R-:W-:-:S03]  /*0160*/  IABS R4, R5 ;  /* 0x0000000500047213 */ /* 0x000fc60000000000 */
[----:B------:R-:W-:-:S06]  /*0170*/  IMAD.HI.U32 R3, R3, R9, R2 ;  /* 0x0000000903037227 */ /* 0x000fcc00078e0002 */
[----:B------:R-:W-:-:S05]  /*0180*/  IMAD.HI.U32 R3, R3, R4, RZ ;  /* 0x0000000403037227 */ /* 0x000fca00078e00ff */
[----:B------:R-:W-:-:S05]  /*0190*/  IADD3 R0, PT, PT, -R3, RZ, RZ ;  /* 0x000000ff03007210 */ /* 0x000fca0007ffe1ff */
[----:B------:R-:W-:-:S05]  /*01a0*/  IMAD R0, R7, R0, R4 ;  /* 0x0000000007007224 */ /* 0x000fca00078e0204 */
[----:B------:R-:W-:-:S13]  /*01b0*/  ISETP.GT.U32.AND P2, PT, R7, R0, PT ;  /* 0x000000000700720c */ /* 0x000fda0003f44070 */
[-C--:B------:R-:W-:Y:S02]  /*01c0*/  @!P2 IADD3 R0, PT, PT, R0, -R7.reuse, RZ ;  /* 0x800000070000a210 */ /* 0x080fe40007ffe0ff */
[----:B------:R-:W-:Y:S02]  /*01d0*/  @!P2 IADD3 R3, PT, PT, R3, 0x1, RZ ;  /* 0x000000010303a810 */ /* 0x000fe40007ffe0ff */
[----:B------:R-:W-:Y:S02]  /*01e0*/  ISETP.GE.U32.AND P0, PT, R0, R7, PT ;  /* 0x000000070000720c */ /* 0x000fe40003f06070 */
[----:B------:R-:W-:Y:S02]  /*01f0*/  LOP3.LUT R0, R5, UR18, RZ, 0x3c, !PT ;  /* 0x0000001205007c12 */ /* 0x000fe4000f8e3cff */
[----:B------:R-:W-:Y:S02]  /*0200*/  ISETP.NE.AND P2, PT, RZ, UR18, PT ;  /* 0x00000012ff007c0c */ /* 0x000fe4000bf45270 */
[----:B------:R-:W-:-:S07]  /*0210*/  ISETP.GE.AND P1, PT, R0, RZ, PT ;  /* 0x000000ff0000720c */ /* 0x000fce0003f26270 */
[----:B------:R-:W-:-:S06]  /*0220*/  @P0 IADD3 R3, PT, PT, R3, 0x1, RZ ;  /* 0x0000000103030810 */ /* 0x000fcc0007ffe0ff */
[----:B------:R-:W-:Y:S02]  /*0230*/  @!P1 IADD3 R3, PT, PT, -R3, RZ, RZ ;  /* 0x000000ff03039210 */ /* 0x000fe40007ffe1ff */
[----:B------:R-:W-:-:S04]  /*0240*/  @!P2 LOP3.LUT R3, RZ, UR18, RZ, 0x33, !PT ;  /* 0x00000012ff03ac12 */ /* 0x000fc8000f8e33ff */
[----:B------:R-:W-:Y:S01]  /*0250*/  IADD3 R0, PT, PT, -R3, RZ, RZ ;  /* 0x000000ff03007210 */ /* 0x000fe20007ffe1ff */
[----:B------:R-:W-:-:S04]  /*0260*/  IMAD.MOV.U32 R4, RZ, RZ, R3 ;  /* 0x000000ffff047224 */ /* 0x000fc800078e0003 */
[----:B------:R-:W-:-:S07]  /*0270*/  IMAD R0, R0, UR18, R5 ;  /* 0x0000001200007c24 */ /* 0x000fce000f8e0205 */
.L_x_13:
[----:B------:R-:W-:Y:S05]  /*0280*/  BSYNC.RECONVERGENT B0 ;  /* 0x0000000000007941 */ /* 0x000fea0003800200 */
.L_x_12:
[----:B------:R-:W-:-:S06]  /*0290*/  UISETP.GE.AND UP0, UPT, UR18, 0x1, UPT ;  /* 0x000000011200788c */ /* 0x000fcc000bf06270 */
[----:B------:R-:W-:-:S13]  /*02a0*/  PLOP3.LUT P0, PT, PT, PT, UP0, 0x80, 0x8 ;  /* 0x000000000008781c */ /* 0x000fda0003f0f008 */
[----:B------:R-:W-:Y:S05]  /*02b0*/  @!P0 EXIT ;  /* 0x000000000000894d */ /* 0x000fea0003800000 */
[----:B------:R-:W0:Y:S01]  /*02c0*/  LDC.64 R2, c[0x0][0x390] ;  /* 0x0000e400ff027b82 */ /* 0x000e220000000a00 */
[----:B------:R-:W1:Y:S01]  /*02d0*/  LDCU.64 UR16, c[0x0][0x358] ;  /* 0x00006b00ff1077ac */ /* 0x000e620008000a00 */
[----:B0-----:R-:W-:-:S05]  /*02e0*/  IMAD.WIDE R2, R5, 0x4, R2 ;  /* 0x0000000405027825 */ /* 0x001fca00078e0202 */
[----:B-1----:R0:W5:Y:S01]  /*02f0*/  LDG.E R5, desc[UR16][R2.64] ;  /* 0x0000001002057981 */ /* 0x002162000c1e1900 */
[----:B------:R-:W-:Y:S01]  /*0300*/  UISETP.GE.U32.AND UP0, UPT, UR18, 0x8, UPT ;  /* 0x000000081200788c */ /* 0x000fe2000bf06070 */
[----:B------:R-:W-:Y:S02]  /*0310*/  HFMA2 R7, -RZ, RZ, 0, 0 ;  /* 0x00000000ff077431 */ /* 0x000fe400000001ff */
[----:B------:R-:W-:-:S06]  /*0320*/  IMAD R4, R4, UR18, RZ ;  /* 0x0000001204047c24 */ /* 0x000fcc000f8e02ff */
[----:B0-----:R-:W-:Y:S05]  /*0330*/  BRA.U !UP0, `(.L_x_14) ;  /* 0x0000000508187547 */ /* 0x001fea000b800000 */
[----:B------:R-:W0:Y:S01]  /*0340*/  LDCU.64 UR20, c[0x0][0x388] ;  /* 0x00007100ff1477ac */ /* 0x000e220008000a00 */
[----:B------:R-:W-:Y:S02]  /*0350*/  MOV R9, R4 ;  /* 0x0000000400097202 */ /* 0x000fe40000000f00 */
[----:B------:R-:W-:Y:S01]  /*0360*/  MOV R8, R0 ;  /* 0x0000000000087202 */ /* 0x000fe20000000f00 */
[----:B------:R-:W-:-:S04]  /*0370*/  ULOP3.LUT UR4, UR18, 0x7ffffff8, URZ, 0xc0, !UPT ;  /* 0x7ffffff812047892 */ /* 0x000fc8000f8ec0ff */
[----:B------:R-:W-:Y:S02]  /*0380*/  UIADD3 UR4, UPT, UPT, -UR4, URZ, URZ ;  /* 0x000000ff04047290 */ /* 0x000fe4000fffe1ff */
[----:B0-----:R-:W-:Y:S02]  /*0390*/  UIMAD.WIDE.U32 UR6, UR18, 0xc, UR20 ;  /* 0x0000000c120678a5 */ /* 0x001fe4000f8e0014 */
[----:B------:R-:W-:Y:S02]  /*03a0*/  UIMAD.WIDE.U32 UR8, UR18, 0x10, UR20 ;  /* 0x00000010120878a5 */ /* 0x000fe4000f8e0014 */
[----:B------:R-:W-:Y:S02]  /*03b0*/  UIMAD.WIDE.U32 UR10, UR18, 0x14, UR20 ;  /* 0x00000014120a78a5 */ /* 0x000fe4000f8e0014 */
[----:B------:R-:W-:Y:S02]  /*03c0*/  UIMAD.WIDE.U32 UR12, UR18, 0x18, UR20 ;  /* 0x00000018120c78a5 */ /* 0x000fe4000f8e0014 */
[----:B------:R-:W-:-:S12]  /*03d0*/  UIMAD.WIDE.U32 UR14, UR18, 0x1c, UR20 ;  /* 0x0000001c120e78a5 */ /* 0x000fd8000f8e0014 */
.L_x_15:
[----:B------:R-:W0:Y:S01]  /*03e0*/  LDC.64 R6, c[0x0][0x380] ;  /* 0x0000e000ff067b82 */ /* 0x000e220000000a00 */
[----:B------:R-:W-:-:S05]  /*03f0*/  MOV R11, 0x4 ;  /* 0x00000004000b7802 */ /* 0x000fca0000000f00 */
[----:B------:R-:W-:-:S05]  /*0400*/  IMAD.WIDE R10, R8, R11, UR20 ;  /* 0x00000014080a7e25 */ /* 0x000fca000f8e020b */
[----:B------:R-:W2:Y:S01]  /*0410*/  LDG.E R13, desc[UR16][R10.64] ;  /* 0x000000100a0d7981 */ /* 0x000ea2000c1e1900 */
[----:B0-----:R-:W-:-:S05]  /*0420*/  IMAD.WIDE R6, R9, 0x4, R6 ;  /* 0x0000000409067825 */ /* 0x001fca00078e0206 */
[----:B------:R-:W2:Y:S01]  /*0430*/  LDG.E R12, desc[UR16][R6.64] ;  /* 0x00000010060c7981 */ /* 0x000ea2000c1e1900 */
[----:B------:R-:W-:Y:S01]  /*0440*/  MOV R15, UR18 ;  /* 0x00000012000f7c02 */ /* 0x000fe20008000f00 */
[----:B------:R-:W-:Y:S01]  /*0450*/  UIMAD.WIDE.U32 UR22, UR18, 0x8, UR20 ;  /* 0x00000008121678a5 */ /* 0x000fe2000f8e0014 */
[----:B-12--5:R-:W-:-:S03]  /*0460*/  IMAD R5, R12, R13, R5 ;  /* 0x0000000d0c057224 */ /* 0x026fc600078e0205 */
[----:B------:R-:W-:Y:S02]  /*0470*/  IMAD.WIDE.U32 R12, R15, 0x4, R10 ;  /* 0x000000040f0c7825 */ /* 0x000fe400078e000a */
[----:B------:R0:W-:Y:S04]  /*0480*/  STG.E desc[UR16][R2.64], R5 ;  /* 0x0000000502007986 */ /* 0x0001e8000c101910 */
[----:B------:R-:W2:Y:S04]  /*0490*/  LDG.E R12, desc[UR16][R12.64] ;  /* 0x000000100c0c7981 */ /* 0x000ea8000c1e1900 */
[----:B------:R-:W2:Y:S01]  /*04a0*/  LDG.E R16, desc[UR16][R6.64+0x4] ;  /* 0x0000041006107981 */ /* 0x000ea2000c1e1900 */
[----:B------:R-:W-:-:S02]  /*04b0*/  MOV R14, UR22 ;  /* 0x00000016000e7c02 */ /* 0x000fc40008000f00 */
[----:B------:R-:W-:-:S03]  /*04c0*/  MOV R15, UR23 ;  /* 0x00000017000f7c02 */ /* 0x000fc60008000f00 */
[----:B------:R-:W-:-:S04]  /*04d0*/  IMAD.WIDE R10, R8, 0x4, R14 ;  /* 0x00000004080a7825 */ /* 0x000fc800078e020e */
[----:B--2---:R-:W-:-:S05]  /*04e0*/  IMAD R17, R16, R12, R5 ;  /* 0x0000000c10117224 */ /* 0x004fca00078e0205 */
[----:B------:R1:W-:Y:S04]  /*04f0*/  STG.E desc[UR16][R2.64], R17 ;  /* 0x0000001102007986 */ /* 0x0003e8000c101910 */
[----:B------:R-:W0:Y:S04]  /*0500*/  LDG.E R10, desc[UR16][R10.64] ;  /* 0x000000100a0a7981 */ /* 0x000e28000c1e1900 */
[----:B------:R-:W0:Y:S01]  /*0510*/  LDG.E R14, desc[UR16][R6.64+0x8] ;  /* 0x00000810060e7981 */ /* 0x000e22000c1e1900 */
[----:B------:R-:W-:Y:S02]  /*0520*/  IMAD.MOV.U32 R15, RZ, RZ, 0x4 ;  /* 0x00000004ff0f7424 */ /* 0x000fe400078e00ff */
[----:B------:R-:W-:-:S02]  /*0530*/  HFMA2 R13, -RZ, RZ, 0, 2.384185791015625e-07 ;  /* 0x00000004ff0d7431 */ /* 0x000fc400000001ff */
[----:B0-----:R-:W-:Y:S02]  /*0540*/  IMAD R5, R14, R10, R17 ;  /* 0x0000000a0e057224 */ /* 0x001fe400078e0211 */
[----:B------:R-:W-:-:S03]  /*0550*/  IMAD.WIDE R14, R8, R15, UR6 ;  /* 0x00000006080e7e25 */ /* 0x000fc6000f8e020f */
[----:B------:R-:W-:Y:S04]  /*0560*/  STG.E desc[UR16][R2.64], R5 ;  /* 0x0000000502007986 */ /* 0x000fe8000c101910 */
[----:B------:R-:W2:Y:S04]  /*0570*/  LDG.E R14, desc[UR16][R14.64] ;  /* 0x000000100e0e7981 */ /* 0x000ea8000c1e1900 */
[----:B------:R-:W2:Y:S02]  /*0580*/  LDG.E R12, desc[UR16][R6.64+0xc] ;  /* 0x00000c10060c7981 */ /* 0x000ea4000c1e1900 */
[----:B--2---:R-:W-:-:S02]  /*0590*/  IMAD R19, R12, R14, R5 ;  /* 0x0000000e0c137224 */ /* 0x004fc400078e0205 */
[----:B------:R-:W-:-:S03]  /*05a0*/  IMAD.WIDE R12, R8, R13, UR8 ;  /* 0x00000008080c7e25 */ /* 0x000fc6000f8e020d */
[----:B------:R0:W-:Y:S04]  /*05b0*/  STG.E desc[UR16][R2.64], R19 ;  /* 0x0000001302007986 */ /* 0x0001e8000c101910 */
[----:B------:R-:W1:Y:S04]  /*05c0*/  LDG.E R12, desc[UR16][R12.64] ;  /* 0x000000100c0c7981 */ /* 0x000e68000c1e1900 */
[----:B------:R-:W1:Y:S01]  /*05d0*/  LDG.E R10, desc[UR16][R6.64+0x10] ;  /* 0x00001010060a7981 */ /* 0x000e62000c1e1900 */
[----:B------:R-:W-:Y:S01]  /*05e0*/  MOV R11, 0x4 ;  /* 0x00000004000b7802 */ /* 0x000fe20000000f00 */
[----:B------:R-:W-:-:S02]  /*05f0*/  HFMA2 R15, -RZ, RZ, 0, 2.384185791015625e-07 ;  /* 0x00000004ff0f7431 */ /* 0x000fc400000001ff */
[----:B-1----:R-:W-:Y:S02]  /*0600*/  IMAD R17, R10, R12, R19 ;  /* 0x0000000c0a117224 */ /* 0x002fe400078e0213 */
[----:B------:R-:W-:-:S03]  /*0610*/  IMAD.WIDE R10, R8, R11, UR10 ;  /* 0x0000000a080a7e25 */ /* 0x000fc6000f8e020b */
[----:B------:R1:W-:Y:S04]  /*0620*/  STG.E desc[UR16][R2.64], R17 ;  /* 0x0000001102007986 */ /* 0x0003e8000c101910 */
[----:B------:R-:W2:Y:S04]  /*0630*/  LDG.E R10, desc[UR16][R10.64] ;  /* 0x000000100a0a7981 */ /* 0x000ea8000c1e1900 */
[----:B------:R-:W2:Y:S02]  /*0640*/  LDG.E R14, desc[UR16][R6.64+0x14] ;  /* 0x00001410060e7981 */ /* 0x000ea4000c1e1900 */
[----:B--2---:R-:W-:-:S02]  /*0650*/  IMAD R21, R14, R10, R17 ;  /* 0x0000000a0e157224 */ /* 0x004fc400078e0211 */
[----:B------:R-:W-:-:S03]  /*0660*/  IMAD.WIDE R14, R8, R15, UR12 ;  /* 0x0000000c080e7e25 */ /* 0x000fc6000f8e020f */
[----:B------:R1:W-:Y:S04]  /*0670*/  STG.E desc[UR16][R2.64], R21 ;  /* 0x0000001502007986 */ /* 0x0003e8000c101910 */
[----:B------:R-:W0:Y:S04]  /*0680*/  LDG.E R14, desc[UR16][R14.64] ;  /* 0x000000100e0e7981 */ /* 0x000e28000c1e1900 */
[----:B------:R-:W0:Y:S01]  /*0690*/  LDG.E R12, desc[UR16][R6.64+0x18] ;  /* 0x00001810060c7981 */ /* 0x000e22000c1e1900 */
[----:B------:R-:W-:Y:S01]  /*06a0*/  MOV R13, 0x4 ;  /* 0x00000004000d7802 */ /* 0x000fe20000000f00 */
[----:B0-----:R-:W-:-:S04]  /*06b0*/  IMAD R19, R12, R14, R21 ;  /* 0x0000000e0c137224 */ /* 0x001fc800078e0215 */
[----:B------:R-:W-:Y:S01]  /*06c0*/  IMAD.WIDE R12, R8, R13, UR14 ;  /* 0x0000000e080c7e25 */ /* 0x000fe2000f8e020d */
[----:B------:R1:W-:Y:S04]  /*06d0*/  STG.E desc[UR16][R2.64], R19 ;  /* 0x0000001302007986 */ /* 0x0003e8000c101910 */
[----:B------:R-:W2:Y:S04]  /*06e0*/  LDG.E R10, desc[UR16][R6.64+0x1c] ;  /* 0x00001c10060a7981 */ /* 0x000ea8000c1e1900 */
[----:B------:R-:W2:Y:S01]  /*06f0*/  LDG.E R12, desc[UR16][R12.64] ;  /* 0x000000100c0c7981 */ /* 0x000ea2000c1e1900 */
[----:B------:R-:W-:-:S04]  /*0700*/  UIADD3 UR4, UPT, UPT, UR4, 0x8, URZ ;  /* 0x0000000804047890 */ /* 0x000fc8000fffe0ff */
[----:B------:R-:W-:Y:S01]  /*0710*/  UISETP.NE.AND UP0, UPT, UR4, URZ, UPT ;  /* 0x000000ff0400728c */ /* 0x000fe2000bf05270 */
[----:B------:R-:W-:Y:S02]  /*0720*/  MOV R11, UR18 ;  /* 0x00000012000b7c02 */ /* 0x000fe40008000f00 */
[----:B------:R-:W-:Y:S02]  /*0730*/  IADD3 R9, PT, PT, R9, 0x8, RZ ;  /* 0x0000000809097810 */ /* 0x000fe40007ffe0ff */
[----:B------:R-:W-:Y:S01]  /*0740*/  LEA R8, R11, R8, 0x3 ;  /* 0x000000080b087211 */ /* 0x000fe200078e18ff */
[----:B--2---:R-:W-:-:S05]  /*0750*/  IMAD R5, R10, R12, R19 ;  /* 0x0000000c0a057224 */ /* 0x004fca00078e0213 */
[----:B------:R1:W-:Y:S01]  /*0760*/  STG.E desc[UR16][R2.64], R5 ;  /* 0x0000000502007986 */ /* 0x0003e2000c101910 */
[----:B------:R-:W-:Y:S05]  /*0770*/  BRA.U UP0, `(.L_x_15) ;  /* 0xfffffffd00187547 */ /* 0x000fea000b83ffff */
[----:B------:R-:W-:-:S06]  /*0780*/  ULOP3.LUT UR4, UR18, 0x7ffffff8, URZ, 0xc0, !UPT ;  /* 0x7ffffff812047892 */ /* 0x000fcc000f8ec0ff */
[----:B------:R-:W-:-:S07]  /*0790*/  MOV R7, UR4 ;  /* 0x0000000400077c02 */ /* 0x000fce0008000f00 */
.L_x_14:
[----:B------:R-:W-:-:S06]  /*07a0*/  ULOP3.LUT UR4, UR18, 0x7, URZ, 0xc0, !UPT ;  /* 0x0000000712047892 */ /* 0x000fcc000f8ec0ff */
[----:B------:R-:W-:-:S13]  /*07b0*/  ISETP.NE.AND P0, PT, RZ, UR4, PT ;  /* 0x00000004ff007c0c */ /* 0x000fda000bf05270 */
[----:B------:R-:W-:Y:S05]  /*07c0*/  @!P0 EXIT ;  /* 0x000000000000894d */ /* 0x000fea0003800000 */
[----:B------:R-:W-:Y:S02]  /*07d0*/  UISETP.GE.U32.AND UP0, UPT, UR4, 0x4, UPT ;  /* 0x000000040400788c */ /* 0x000fe4000bf06070 */
[----:B------:R-:W-:-:S07]  /*07e0*/  ULOP3.LUT UR4, UR18, 0x3, URZ, 0xc0, !UPT ;  /* 0x0000000312047892 */ /* 0x000fce000f8ec0ff */
[----:B------:R-:W-:Y:S05]  /*07f0*/  BRA.U !UP0, `(.L_x_16) ;  /* 0x0000000108747547 */ /* 0x000fea000b800000 */
[----:B------:R-:W0:Y:S01]  /*0800*/  LDC.64 R8, c[0x0][0x380] ;  /* 0x0000e000ff087b82 */ /* 0x000e220000000a00 */
[----:B------:R-:W-:Y:S02]  /*0810*/  IMAD.IADD R13, R4, 0x1, R7 ;  /* 0x00000001040d7824 */ /* 0x000fe400078e0207 */
[----:B------:R-:W-:-:S05]  /*0820*/  IMAD R15, R7, UR18, R0 ;  /* 0x00000012070f7c24 */ /* 0x000fca000f8e0200 */
[----:B------:R-:W2:Y:S01]  /*0830*/  LDC.64 R10, c[0x0][0x388] ;  /* 0x0000e200ff0a7b82 */ /* 0x000ea20000000a00 */
[----:B0-----:R-:W-:-:S05]  /*0840*/  IMAD.WIDE R8, R13, 0x4, R8 ;  /* 0x000000040d087825 */ /* 0x001fca00078e0208 */
[----:B------:R-:W1:Y:S01]  /*0850*/  LDG.E R6, desc[UR16][R8.64] ;  /* 0x0000001008067981 */ /* 0x000e62000c1e1900 */
[----:B--2---:R-:W-:-:S05]  /*0860*/  IMAD.WIDE R10, R15, 0x4, R10 ;  /* 0x000000040f0a7825 */ /* 0x004fca00078e020a */
[----:B------:R-:W1:Y:S01]  /*0870*/  LDG.E R12, desc[UR16][R10.64] ;  /* 0x000000100a0c7981 */ /* 0x000e62000c1e1900 */
[----:B------:R-:W-:Y:S01]  /*0880*/  MOV R13, UR18 ;  /* 0x00000012000d7c02 */ /* 0x000fe20008000f00 */
[----:B-1---5:R-:W-:-:S04]  /*0890*/  IMAD R5, R6, R12, R5 ;  /* 0x0000000c06057224 */ /* 0x022fc800078e0205 */
[----:B------:R-:W-:Y:S01]  /*08a0*/  IMAD.WIDE.U32 R12, R13, 0x4, R10 ;  /* 0x000000040d0c7825 */ /* 0x000fe200078e000a */
[----:B------:R0:W-:Y:S04]  /*08b0*/  STG.E desc[UR16][R2.64], R5 ;  /* 0x0000000502007986 */ /* 0x0001e8000c101910 */
[----:B------:R-:W2:Y:S04]  /*08c0*/  LDG.E R6, desc[UR16][R8.64+0x4] ;  /* 0x0000041008067981 */ /* 0x000ea8000c1e1900 */
[----:B------:R-:W2:Y:S01]  /*08d0*/  LDG.E R14, desc[UR16][R12.64] ;  /* 0x000000100c0e7981 */ /* 0x000ea2000c1e1900 */
[----:B------:R-:W-:Y:S01]  /*08e0*/  MOV R15, UR18 ;  /* 0x00000012000f7c02 */ /* 0x000fe20008000f00 */
[----:B--2---:R-:W-:-:S04]  /*08f0*/  IMAD R17, R6, R14, R5 ;  /* 0x0000000e06117224 */ /* 0x004fc800078e0205 */
[----:B------:R-:W-:Y:S01]  /*0900*/  IMAD.WIDE.U32 R14, R15, 0x4, R12 ;  /* 0x000000040f0e7825 */ /* 0x000fe200078e000c */
[----:B------:R2:W-:Y:S04]  /*0910*/  STG.E desc[UR16][R2.64], R17 ;  /* 0x0000001102007986 */ /* 0x0005e8000c101910 */
[----:B------:R-:W3:Y:S04]  /*0920*/  LDG.E R10, desc[UR16][R14.64] ;  /* 0x000000100e0a7981 */ /* 0x000ee8000c1e1900 */
[----:B------:R-:W3:Y:S01]  /*0930*/  LDG.E R6, desc[UR16][R8.64+0x8] ;  /* 0x0000081008067981 */ /* 0x000ee2000c1e1900 */
[----:B------:R-:W-:Y:S01]  /*0940*/  MOV R11, UR18 ;  /* 0x00000012000b7c02 */ /* 0x000fe20008000f00 */
[----:B---3--:R-:W-:-:S04]  /*0950*/  IMAD R19, R6, R10, R17 ;  /* 0x0000000a06137224 */ /* 0x008fc800078e0211 */
[----:B------:R-:W-:Y:S01]  /*0960*/  IMAD.WIDE.U32 R10, R11, 0x4, R14 ;  /* 0x000000040b0a7825 */ /* 0x000fe200078e000e */
[----:B------:R2:W-:Y:S04]  /*0970*/  STG.E desc[UR16][R2.64], R19 ;  /* 0x0000001302007986 */ /* 0x0005e8000c101910 */
[----:B------:R-:W0:Y:S04]  /*0980*/  LDG.E R6, desc[UR16][R8.64+0xc] ;  /* 0x00000c1008067981 */ /* 0x000e28000c1e1900 */
[----:B------:R-:W0:Y:S01]  /*0990*/  LDG.E R10, desc[UR16][R10.64] ;  /* 0x000000100a0a7981 */ /* 0x000e22000c1e1900 */
[----:B------:R-:W-:Y:S01]  /*09a0*/  IADD3 R7, PT, PT, R7, 0x4, RZ ;  /* 0x0000000407077810 */ /* 0x000fe20007ffe0ff */
[----:B0-----:R-:W-:-:S05]  /*09b0*/  IMAD R5, R6, R10, R19 ;  /* 0x0000000a06057224 */ /* 0x001fca00078e0213 */
[----:B------:R2:W-:Y:S02]  /*09c0*/  STG.E desc[UR16][R2.64], R5 ;  /* 0x0000000502007986 */ /* 0x0005e4000c101910 */
.L_x_16:
[----:B------:R-:W-:-:S13]  /*09d0*/  ISETP.NE.AND P0, PT, RZ, UR4, PT ;  /* 0x00000004ff007c0c */ /* 0x000fda000bf05270 */
[----:B------:R-:W-:Y:S05]  /*09e0*/  @!P0 EXIT ;  /* 0x000000000000894d */ /* 0x000fea0003800000 */
[----:B------:R-:W-:-:S09]  /*09f0*/  UISETP.NE.AND UP0, UPT, UR4, 0x1, UPT ;  /* 0x000000010400788c */ /* 0x000fd2000bf05270 */
[----:B------:R-:W-:Y:S05]  /*0a00*/  BRA.U !UP0, `(.L_x_17) ;  /* 0x0000000108447547 */ /* 0x000fea000b800000 */
[----:B------:R-:W0:Y:S01]  /*0a10*/  LDC.64 R8, c[0x0][0x380] ;  /* 0x0000e000ff087b82 */ /* 0x000e220000000a00 */
[----:B------:R-:W-:Y:S01]  /*0a20*/  IADD3 R13, PT, PT, R4, R7, RZ ;  /* 0x00000007040d7210 */ /* 0x000fe20007ffe0ff */
[----:B------:R-:W-:-:S06]  /*0a30*/  IMAD R15, R7, UR18, R0 ;  /* 0x00000012070f7c24 */ /* 0x000fcc000f8e0200 */
[----:B------:R-:W3:Y:S01]  /*0a40*/  LDC.64 R10, c[0x0][0x388] ;  /* 0x0000e200ff0a7b82 */ /* 0x000ee20000000a00 */
[----:B0-----:R-:W-:-:S05]  /*0a50*/  IMAD.WIDE R8, R13, 0x4, R8 ;  /* 0x000000040d087825 */ /* 0x001fca00078e0208 */
[----:B------:R-:W4:Y:S01]  /*0a60*/  LDG.E R6, desc[UR16][R8.64] ;  /* 0x0000001008067981 */ /* 0x000f22000c1e1900 */
[----:B---3--:R-:W-:-:S05]  /*0a70*/  IMAD.WIDE R10, R15, 0x4, R10 ;  /* 0x000000040f0a7825 */ /* 0x008fca00078e020a */
[----:B------:R-:W4:Y:S01]  /*0a80*/  LDG.E R12, desc[UR16][R10.64] ;  /* 0x000000100a0c7981 */ /* 0x000f22000c1e1900 */
[----:B------:R-:W-:Y:S01]  /*0a90*/  MOV R13, UR18 ;  /* 0x00000012000d7c02 */ /* 0x000fe20008000f00 */
[----:B----45:R-:W-:-:S04]  /*0aa0*/  IMAD R15, R6, R12, R5 ;  /* 0x0000000c060f7224 */ /* 0x030fc800078e0205 */
[----:B------:R-:W-:Y:S01]  /*0ab0*/  IMAD.WIDE.U32 R12, R13, 0x4, R10 ;  /* 0x000000040d0c7825 */ /* 0x000fe200078e000a */
[----:B------:R0:W-:Y:S04]  /*0ac0*/  STG.E desc[UR16][R2.64], R15 ;  /* 0x0000000f02007986 */ /* 0x0001e8000c101910 */
[----:B------:R-:W1:Y:S04]  /*0ad0*/  LDG.E R6, desc[UR16][R8.64+0x4] ;  /* 0x0000041008067981 */ /* 0x000e68000c1e1900 */
[----:B------:R-:W1:Y:S01]  /*0ae0*/  LDG.E R12, desc[UR16][R12.64] ;  /* 0x000000100c0c7981 */ /* 0x000e62000c1e1900 */
[----:B------:R-:W-:Y:S01]  /*0af0*/  IADD3 R7, PT, PT, R7, 0x2, RZ ;  /* 0x0000000207077810 */ /* 0x000fe20007ffe0ff */
[----:B-12---:R-:W-:-:S05]  /*0b00*/  IMAD R5, R6, R12, R15 ;  /* 0x0000000c06057224 */ /* 0x006fca00078e020f */
[----:B------:R0:W-:Y:S02]  /*0b10*/  STG.E desc[UR16][R2.64], R5 ;  /* 0x0000000502007986 */ /* 0x0001e4000c101910 */
.L_x_17:
[----:B------:R-:W-:-:S04]  /*0b20*/  ULOP3.LUT UR4, UR18, 0x1, URZ, 0xc0, !UPT ;  /* 0x0000000112047892 */ /* 0x000fc8000f8ec0ff */
[----:B------:R-:W-:-:S06]  /*0b30*/  UISETP.NE.U32.AND UP0, UPT, UR4, 0x1, UPT ;  /* 0x000000010400788c */ /* 0x000fcc000bf05070 */
[----:B------:R-:W-:-:S13]  /*0b40*/  PLOP3.LUT P0, PT, PT, PT, UP0, 0x80, 0x8 ;  /* 0x000000000008781c */ /* 0x000fda0003f0f008 */
[----:B------:R-:W-:Y:S05]  /*0b50*/  @P0 EXIT ;  /* 0x000000000000094d */ /* 0x000fea0003800000 */
[----:B------:R-:W3:Y:S01]  /*0b60*/  LDC.64 R8, c[0x0][0x380] ;  /* 0x0000e000ff087b82 */ /* 0x000ee20000000a00 */
[----:B------:R-:W-:Y:S01]  /*0b70*/  IADD3 R13, PT, PT, R4, R7, RZ ;  /* 0x00000007040d7210 */ /* 0x000fe20007ffe0ff */
[----:B0-----:R-:W-:-:S06]  /*0b80*/  IMAD R15, R7, UR18, R0 ;  /* 0x00000012070f7c24 */ /* 0x001fcc000f8e0200 */
[----:B------:R-:W0:Y:S01]  /*0b90*/  LDC.64 R10, c[0x0][0x388] ;  /* 0x0000e200ff0a7b82 */ /* 0x000e220000000a00 */
[----:B---3--:R-:W-:-:S06]  /*0ba0*/  IMAD.WIDE R6, R13, 0x4, R8 ;  /* 0x000000040d067825 */ /* 0x008fcc00078e0208 */
[----:B------:R-:W1:Y:S01]  /*0bb0*/  LDG.E R6, desc[UR16][R6.64] ;  /* 0x0000001006067981 */ /* 0x000e62000c1e1900 */
[----:B0-----:R-:W-:-:S06]  /*0bc0*/  IMAD.WIDE R8, R15, 0x4, R10 ;  /* 0x000000040f087825 */ /* 0x001fcc00078e020a */
[----:B------:R-:W1:Y:S02]  /*0bd0*/  LDG.E R8, desc[UR16][R8.64] ;  /* 0x0000001008087981 */ /* 0x000e64000c1e1900 */
[----:B-12--5:R-:W-:-:S05]  /*0be0*/  IMAD R5, R6, R8, R5 ;  /* 0x0000000806057224 */ /* 0x026fca00078e0205 */
[----:B------:R-:W-:Y:S01]  /*0bf0*/  STG.E desc[UR16][R2.64], R5 ;  /* 0x0000000502007986 */ /* 0x000fe2000c101910 */
[----:B------:R-:W-:Y:S05]  /*0c00*/  EXIT ;  /* 0x000000000000794d */ /* 0x000fea0003800000 */
.L_x_18:
        /* <DEDUP_REMOVED lines=15> */
.L_x_22:


//--------------------- .nv.shared.reserved.0     --------------------------
	.section	.nv.shared.reserved.0,"aw",@nobits
	.weak		__nv_reservedSMEM_offset_0_alias
	.size		__nv_reservedSMEM_offset_0_alias, 0, 64
	.other		__nv_reservedSMEM_offset_0_alias,@"STO_CUDA_RESERVED_SHARED STV_DEFAULT"
__nv_reservedSMEM_offset_0_alias:
	.zero		0
	.zero		64


//--------------------- .nv.constant0._Z12MxVKernelnonPKiS0_Pii --------------------------
	.section	.nv.constant0._Z12MxVKernelnonPKiS0_Pii,"a",@progbits
	.sectionflags	@""
	.align	4
.nv.constant0._Z12MxVKernelnonPKiS0_Pii:
	.zero		924


//--------------------- .nv.constant0._Z9MxVKernelPKiS0_Pii --------------------------
	.section	.nv.constant0._Z9MxVKernelPKiS0_Pii,"a",@progbits
	.sectionflags	@""
	.align	4
.nv.constant0._Z9MxVKernelPKiS0_Pii:
	.zero		924


//--------------------- .nv.constant0._Z10MxMKernelSPKiS0_Pii --------------------------
	.section	.nv.constant0._Z10MxMKernelSPKiS0_Pii,"a",@progbits
	.sectionflags	@""
	.align	4
.nv.constant0._Z10MxMKernelSPKiS0_Pii:
	.zero		924


//--------------------- .nv.constant0._Z9MxMKernelPKiS0_Pii --------------------------
	.section	.nv.constant0._Z9MxMKernelPKiS0_Pii,"a",@progbits
	.sectionflags	@""
	.align	4
.nv.constant0._Z9MxMKernelPKiS0_Pii:
	.zero		924


//--------------------- SYMBOLS --------------------------

	.type		.nv.reservedSmem.offset0,@object
	.size		.nv.reservedSmem.offset0,0x4
